// auto-generated by cutlass_sweep.gemm — config: {"arch": "sm_100", "cluster_m": 1, "cluster_n": 1, "dtype": "bf16", "dtype_b": "bf16", "layout": "nt", "stages": 0, "tile_k": 256, "tile_m": 128, "tile_n": 48}
#include "cutlass/cutlass.h"
#include "cutlass/gemm/collective/collective_builder.hpp"
#include "cutlass/gemm/device/gemm_universal_adapter.h"
#include "cutlass/gemm/kernel/gemm_universal.hpp"
#include "cutlass/epilogue/collective/collective_builder.hpp"

using ElemA = cutlass::bfloat16_t;
using ElemB = cutlass::bfloat16_t;
using ElemCD = cutlass::bfloat16_t;
using Acc  = float;
using TileShape    = cute::Shape<cute::_128, cute::_48, cute::_256>;
using ClusterShape = cute::Shape<cute::_1, cute::_1, cute::_1>;

using CollectiveEpilogue = typename cutlass::epilogue::collective::CollectiveBuilder<
    cutlass::arch::Sm100, cutlass::arch::OpClassTensorOp,
    TileShape, ClusterShape,
    cutlass::epilogue::collective::EpilogueTileAuto,
    Acc, Acc,
    ElemCD, cutlass::layout::RowMajor, 128 / cutlass::sizeof_bits<ElemCD>::value,
    ElemCD, cutlass::layout::RowMajor, 128 / cutlass::sizeof_bits<ElemCD>::value,
    cutlass::epilogue::collective::EpilogueScheduleAuto
  >::CollectiveOp;

using CollectiveMainloop = typename cutlass::gemm::collective::CollectiveBuilder<
    cutlass::arch::Sm100, cutlass::arch::OpClassTensorOp,
    ElemA, cutlass::layout::RowMajor, 128 / cutlass::sizeof_bits<ElemA>::value,
    ElemB, cutlass::layout::ColumnMajor, 128 / cutlass::sizeof_bits<ElemB>::value,
    Acc,
    TileShape, ClusterShape,
    cutlass::gemm::collective::StageCountAutoCarveout<static_cast<int>(sizeof(typename CollectiveEpilogue::SharedStorage))>,
    cutlass::gemm::collective::KernelScheduleAuto
  >::CollectiveOp;

using GemmKernel = cutlass::gemm::kernel::GemmUniversal<
    cute::Shape<int,int,int,int>,
    CollectiveMainloop,
    CollectiveEpilogue
>;
using Gemm = cutlass::gemm::device::GemmUniversalAdapter<GemmKernel>;

// Force the device kernel symbol into the cubin without needing a host main.
auto* _anchor = &cutlass::device_kernel<GemmKernel>;


// ===== COMPILED SASS (sm_100a) =====

	.target	sm_100a

	.elftype	@"ET_EXEC"


//--------------------- .note.nv.tkinfo           --------------------------
	.section	.note.nv.tkinfo,"",@"SHT_NOTE"
	.sectionflags	@"SHF_NOTE_NV_TKINFO"
	.tkinfo
        /*0018*/ 	.word	0x00000002
        /*0030*/ 	.string	""
        /*0030*/ 	.string	"ptxas"
        /*0030*/ 	.string	"Cuda compilation tools, release 13.0, V13.0.88"
        /*0030*/ 	.string	"Build cuda_13.0.r13.0/compiler.36424714_0"
        /*0030*/ 	.string	"-arch sm_100a -m 64 "



//--------------------- .note.nv.cuinfo           --------------------------
	.section	.note.nv.cuinfo,"",@"SHT_NOTE"
	.sectionflags	@"SHF_NOTE_NV_CUINFO"
        /*0018*/ 	.short	0x0002
        /*001a*/ 	.short	0x0064
        /*001c*/ 	.short	0x0082
	.zero		2


//--------------------- .nv.info                  --------------------------
	.section	.nv.info,"",@"SHT_CUDA_INFO"
	.align	4


	//----- nvinfo : EIATTR_REGCOUNT
	.align		4
        /*0000*/ 	.byte	0x04, 0x2f
        /*0002*/ 	.short	(.L_19 - .L_18)
	.align		4
.L_18:
        /*0004*/ 	.word	index@(_ZN7cutlass13device_kernelINS_4gemm6kernel13GemmUniversalIN4cute5tupleIJiiiiEEENS1_10collective13CollectiveMmaINS1_35MainloopSm100TmaUmmaWarpSpecializedILi2ELi2ELi4ENS5_IJNS4_1CILi1EEESB_SB_EEEEENS5_IJNSA_ILi128EEENSA_ILi48EEENSA_ILi256EEEEEENS_10bfloat16_tENS5_IJlSB_lEEESI_SJ_NS4_8TiledMMAINS4_8MMA_AtomIJNS4_20SM100_MMA_F16BF16_SSISI_SI_fLi128ELi48ELNS4_4UMMA5MajorE0ELSO_0ELNSN_7ScaleInE0ELSP_0EEEEEENS4_6LayoutISC_NS5_IJNSA_ILi0EEEST_ST_EEEEENS5_IJNS4_10UnderscoreESW_SW_EEEEENS4_13SM90_TMA_LOADENS4_14ComposedLayoutINS4_7SwizzleILi3ELi4ELi3EEENS4_18smem_ptr_flag_bitsILi16EEENSS_INS5_IJNSA_ILi8EEENSA_ILi64EEEEEENS5_IJS16_SB_EEEEEEEvNS4_8identityESZ_S1A_vS1B_EENS_8epilogue10collective18CollectiveEpilogueINS1D_23Sm100TmaWarpSpecializedILi2ELi1ELi48ELb1ELb0EEEJSH_NS5_IJNSS_ISE_SB_EENSS_ISF_SB_EEEEESI_SJ_SI_SJ_NS1D_6fusion15FusionCallbacksIS1H_NS1L_17LinearCombinationISI_fSI_fLNS_15FloatRoundStyleE2EEESH_S1K_JEEENS4_5SM1004TMEM4LOAD26SM100_TMEM_LOAD_32dp32b16xESZ_NS10_INS11_ILi1ELi4ELi3EEES14_NSS_INS5_IJS15_NSA_ILi16EEEEEENS5_IJS1W_SB_EEEEEEENS4_39AutoVectorizingCopyWithAssumedAlignmentILi128EEENS4_14SM90_TMA_STOREES20_S22_S22_EEEvvEEEEvNT_6ParamsE)
        /*0008*/ 	.word	0x00000092


	//----- nvinfo : EIATTR_FRAME_SIZE
	.align		4
.L_19:
        /*000c*/ 	.byte	0x04, 0x11
        /*000e*/ 	.short	(.L_21 - .L_20)
	.align		4
.L_20:
        /*0010*/ 	.word	index@($__internal_2_$__cuda_sm10x_tcgen05_guardrail_trap_unallocated_columns_being_dealloced)
        /*0014*/ 	.word	0x00000000


	//----- nvinfo : EIATTR_FRAME_SIZE
	.align		4
.L_21:
        /*0018*/ 	.byte	0x04, 0x11
        /*001a*/ 	.short	(.L_23 - .L_22)
	.align		4
.L_22:
        /*001c*/ 	.word	index@($__internal_1_$__cuda_sm10x_tcgen05_guardrail_trap_phase_invalid_during_alloc)
        /*0020*/ 	.word	0x00000000


	//----- nvinfo : EIATTR_FRAME_SIZE
	.align		4
.L_23:
        /*0024*/ 	.byte	0x04, 0x11
        /*0026*/ 	.short	(.L_25 - .L_24)
	.align		4
.L_24:
        /*0028*/ 	.word	index@($__internal_0_$__cuda_sm10x_tcgen05_guardrail_trap_col_being_dealloced_not_returned_by_alloc)
        /*002c*/ 	.word	0x00000000


	//----- nvinfo : EIATTR_FRAME_SIZE
	.align		4
.L_25:
        /*0030*/ 	.byte	0x04, 0x11
        /*0032*/ 	.short	(.L_27 - .L_26)
	.align		4
.L_26:
        /*0034*/ 	.word	index@(_ZN7cutlass13device_kernelINS_4gemm6kernel13GemmUniversalIN4cute5tupleIJiiiiEEENS1_10collective13CollectiveMmaINS1_35MainloopSm100TmaUmmaWarpSpecializedILi2ELi2ELi4ENS5_IJNS4_1CILi1EEESB_SB_EEEEENS5_IJNSA_ILi128EEENSA_ILi48EEENSA_ILi256EEEEEENS_10bfloat16_tENS5_IJlSB_lEEESI_SJ_NS4_8TiledMMAINS4_8MMA_AtomIJNS4_20SM100_MMA_F16BF16_SSISI_SI_fLi128ELi48ELNS4_4UMMA5MajorE0ELSO_0ELNSN_7ScaleInE0ELSP_0EEEEEENS4_6LayoutISC_NS5_IJNSA_ILi0EEEST_ST_EEEEENS5_IJNS4_10UnderscoreESW_SW_EEEEENS4_13SM90_TMA_LOADENS4_14ComposedLayoutINS4_7SwizzleILi3ELi4ELi3EEENS4_18smem_ptr_flag_bitsILi16EEENSS_INS5_IJNSA_ILi8EEENSA_ILi64EEEEEENS5_IJS16_SB_EEEEEEEvNS4_8identityESZ_S1A_vS1B_EENS_8epilogue10collective18CollectiveEpilogueINS1D_23Sm100TmaWarpSpecializedILi2ELi1ELi48ELb1ELb0EEEJSH_NS5_IJNSS_ISE_SB_EENSS_ISF_SB_EEEEESI_SJ_SI_SJ_NS1D_6fusion15FusionCallbacksIS1H_NS1L_17LinearCombinationISI_fSI_fLNS_15FloatRoundStyleE2EEESH_S1K_JEEENS4_5SM1004TMEM4LOAD26SM100_TMEM_LOAD_32dp32b16xESZ_NS10_INS11_ILi1ELi4ELi3EEES14_NSS_INS5_IJS15_NSA_ILi16EEEEEENS5_IJS1W_SB_EEEEEEENS4_39AutoVectorizingCopyWithAssumedAlignmentILi128EEENS4_14SM90_TMA_STOREES20_S22_S22_EEEvvEEEEvNT_6ParamsE)
        /*0038*/ 	.word	0x00000000


	//----- nvinfo : EIATTR_MIN_STACK_SIZE
	.align		4
.L_27:
        /*003c*/ 	.byte	0x04, 0x12
        /*003e*/ 	.short	(.L_29 - .L_28)
	.align		4
.L_28:
        /*0040*/ 	.word	index@(_ZN7cutlass13device_kernelINS_4gemm6kernel13GemmUniversalIN4cute5tupleIJiiiiEEENS1_10collective13CollectiveMmaINS1_35MainloopSm100TmaUmmaWarpSpecializedILi2ELi2ELi4ENS5_IJNS4_1CILi1EEESB_SB_EEEEENS5_IJNSA_ILi128EEENSA_ILi48EEENSA_ILi256EEEEEENS_10bfloat16_tENS5_IJlSB_lEEESI_SJ_NS4_8TiledMMAINS4_8MMA_AtomIJNS4_20SM100_MMA_F16BF16_SSISI_SI_fLi128ELi48ELNS4_4UMMA5MajorE0ELSO_0ELNSN_7ScaleInE0ELSP_0EEEEEENS4_6LayoutISC_NS5_IJNSA_ILi0EEEST_ST_EEEEENS5_IJNS4_10UnderscoreESW_SW_EEEEENS4_13SM90_TMA_LOADENS4_14ComposedLayoutINS4_7SwizzleILi3ELi4ELi3EEENS4_18smem_ptr_flag_bitsILi16EEENSS_INS5_IJNSA_ILi8EEENSA_ILi64EEEEEENS5_IJS16_SB_EEEEEEEvNS4_8identityESZ_S1A_vS1B_EENS_8epilogue10collective18CollectiveEpilogueINS1D_23Sm100TmaWarpSpecializedILi2ELi1ELi48ELb1ELb0EEEJSH_NS5_IJNSS_ISE_SB_EENSS_ISF_SB_EEEEESI_SJ_SI_SJ_NS1D_6fusion15FusionCallbacksIS1H_NS1L_17LinearCombinationISI_fSI_fLNS_15FloatRoundStyleE2EEESH_S1K_JEEENS4_5SM1004TMEM4LOAD26SM100_TMEM_LOAD_32dp32b16xESZ_NS10_INS11_ILi1ELi4ELi3EEES14_NSS_INS5_IJS15_NSA_ILi16EEEEEENS5_IJS1W_SB_EEEEEEENS4_39AutoVectorizingCopyWithAssumedAlignmentILi128EEENS4_14SM90_TMA_STOREES20_S22_S22_EEEvvEEEEvNT_6ParamsE)
        /*0044*/ 	.word	0x00000000
.L_29:


//--------------------- .nv.compat                --------------------------
	.section	.nv.compat,"",@"SHT_CUDA_COMPAT_INFO"
	.align	4
        /*0000*/ 	.byte	0x02, 0x09, 0x01, 0x00, 0x02, 0x02, 0x02, 0x00, 0x02, 0x05, 0x05, 0x00, 0x03, 0x07, 0x01, 0x01
        /*0010*/ 	.byte	0x02, 0x03, 0x01, 0x00, 0x02, 0x06, 0x01, 0x00, 0x04, 0x0b, 0x08, 0x00, 0x09, 0x00, 0x00, 0x00
        /*0020*/ 	.byte	0x00, 0x00, 0x00, 0x00


//--------------------- .nv.info._ZN7cutlass13device_kernelINS_4gemm6kernel13GemmUniversalIN4cute5tupleIJiiiiEEENS1_10collective13CollectiveMmaINS1_35MainloopSm100TmaUmmaWarpSpecializedILi2ELi2ELi4ENS5_IJNS4_1CILi1EEESB_SB_EEEEENS5_IJNSA_ILi128EEENSA_ILi48EEENSA_ILi256EEEEEENS_10bfloat16_tENS5_IJlSB_lEEESI_SJ_NS4_8TiledMMAINS4_8MMA_AtomIJNS4_20SM100_MMA_F16BF16_SSISI_SI_fLi128ELi48ELNS4_4UMMA5MajorE0ELSO_0ELNSN_7ScaleInE0ELSP_0EEEEEENS4_6LayoutISC_NS5_IJNSA_ILi0EEEST_ST_EEEEENS5_IJNS4_10UnderscoreESW_SW_EEEEENS4_13SM90_TMA_LOADENS4_14ComposedLayoutINS4_7SwizzleILi3ELi4ELi3EEENS4_18smem_ptr_flag_bitsILi16EEENSS_INS5_IJNSA_ILi8EEENSA_ILi64EEEEEENS5_IJS16_SB_EEEEEEEvNS4_8identityESZ_S1A_vS1B_EENS_8epilogue10collective18CollectiveEpilogueINS1D_23Sm100TmaWarpSpecializedILi2ELi1ELi48ELb1ELb0EEEJSH_NS5_IJNSS_ISE_SB_EENSS_ISF_SB_EEEEESI_SJ_SI_SJ_NS1D_6fusion15FusionCallbacksIS1H_NS1L_17LinearCombinationISI_fSI_fLNS_15FloatRoundStyleE2EEESH_S1K_JEEENS4_5SM1004TMEM4LOAD26SM100_TMEM_LOAD_32dp32b16xESZ_NS10_INS11_ILi1ELi4ELi3EEES14_NSS_INS5_IJS15_NSA_ILi16EEEEEENS5_IJS1W_SB_EEEEEEENS4_39AutoVectorizingCopyWithAssumedAlignmentILi128EEENS4_14SM90_TMA_STOREES20_S22_S22_EEEvvEEEEvNT_6ParamsE --------------------------
	.section	.nv.info._ZN7cutlass13device_kernelINS_4gemm6kernel13GemmUniversalIN4cute5tupleIJiiiiEEENS1_10collective13CollectiveMmaINS1_35MainloopSm100TmaUmmaWarpSpecializedILi2ELi2ELi4ENS5_IJNS4_1CILi1EEESB_SB_EEEEENS5_IJNSA_ILi128EEENSA_ILi48EEENSA_ILi256EEEEEENS_10bfloat16_tENS5_IJlSB_lEEESI_SJ_NS4_8TiledMMAINS4_8MMA_AtomIJNS4_20SM100_MMA_F16BF16_SSISI_SI_fLi128ELi48ELNS4_4UMMA5MajorE0ELSO_0ELNSN_7ScaleInE0ELSP_0EEEEEENS4_6LayoutISC_NS5_IJNSA_ILi0EEEST_ST_EEEEENS5_IJNS4_10UnderscoreESW_SW_EEEEENS4_13SM90_TMA_LOADENS4_14ComposedLayoutINS4_7SwizzleILi3ELi4ELi3EEENS4_18smem_ptr_flag_bitsILi16EEENSS_INS5_IJNSA_ILi8EEENSA_ILi64EEEEEENS5_IJS16_SB_EEEEEEEvNS4_8identityESZ_S1A_vS1B_EENS_8epilogue10collective18CollectiveEpilogueINS1D_23Sm100TmaWarpSpecializedILi2ELi1ELi48ELb1ELb0EEEJSH_NS5_IJNSS_ISE_SB_EENSS_ISF_SB_EEEEESI_SJ_SI_SJ_NS1D_6fusion15FusionCallbacksIS1H_NS1L_17LinearCombinationISI_fSI_fLNS_15FloatRoundStyleE2EEESH_S1K_JEEENS4_5SM1004TMEM4LOAD26SM100_TMEM_LOAD_32dp32b16xESZ_NS10_INS11_ILi1ELi4ELi3EEES14_NSS_INS5_IJS15_NSA_ILi16EEEEEENS5_IJS1W_SB_EEEEEEENS4_39AutoVectorizingCopyWithAssumedAlignmentILi128EEENS4_14SM90_TMA_STOREES20_S22_S22_EEEvvEEEEvNT_6ParamsE,"",@"SHT_CUDA_INFO"
	.sectionflags	@""
	.align	4


	//----- nvinfo : EIATTR_CUDA_API_VERSION
	.align		4
        /*0000*/ 	.byte	0x04, 0x37
        /*0002*/ 	.short	(.L_31 - .L_30)
.L_30:
        /*0004*/ 	.word	0x00000082


	//----- nvinfo : EIATTR_KPARAM_INFO
	.align		4
.L_31:
        /*0008*/ 	.byte	0x04, 0x17
        /*000a*/ 	.short	(.L_33 - .L_32)
.L_32:
        /*000c*/ 	.word	0x00000000
        /*0010*/ 	.short	0x0000
        /*0012*/ 	.short	0x0000
        /*0014*/ 	.byte	0x00, 0xf0, 0x01, 0x20


	//----- nvinfo : EIATTR_AT_ENTRY_FRAGMENTS
	.align		4
.L_33:
        /*0018*/ 	.byte	0x04, 0x4f
        /*001a*/ 	.short	(.L_35 - .L_34)


	//   ....[0]....
.L_34:
        /*001c*/ 	.word	0x00000006


	//----- nvinfo : EIATTR_RESERVED_SMEM_USED
	.align		4
.L_35:
        /*0020*/ 	.byte	0x01, 0x41
	.zero		2


	//----- nvinfo : EIATTR_SPARSE_MMA_MASK
	.align		4
        /*0024*/ 	.byte	0x03, 0x50
        /*0026*/ 	.short	0x0000


	//----- nvinfo : EIATTR_TCGEN05_1CTA_USED
	.align		4
        /*0028*/ 	.byte	0x01, 0x51
	.zero		2


	//----- nvinfo : EIATTR_MAXREG_COUNT
	.align		4
        /*002c*/ 	.byte	0x03, 0x1b
        /*002e*/ 	.short	0x00ff


	//----- nvinfo : EIATTR_NUM_BARRIERS
	.align		4
        /*0030*/ 	.byte	0x02, 0x4c
        /*0032*/ 	.byte	0x07
	.zero		1


	//----- nvinfo : EIATTR_EXTERNS
	.align		4
        /*0034*/ 	.byte	0x04, 0x0f
        /*0036*/ 	.short	(.L_37 - .L_36)


	//   ....[0]....
	.align		4
.L_36:
        /*0038*/ 	.word	index@(__assertfail)


	//----- nvinfo : EIATTR_MERCURY_ISA_VERSION
	.align		4
.L_37:
        /*003c*/ 	.byte	0x03, 0x5f
        /*003e*/ 	.short	0x0101


	//----- nvinfo : EIATTR_INT_WARP_WIDE_INSTR_OFFSETS
	.align		4
        /*0040*/ 	.byte	0x04, 0x31
        /*0042*/ 	.short	(.L_39 - .L_38)


	//   ....[0]....
.L_38:
        /*0044*/ 	.word	0x00002160


	//   ....[1]....
        /*0048*/ 	.word	0x00003fa0


	//   ....[2]....
        /*004c*/ 	.word	0x00003fd0


	//   ....[3]....
        /*0050*/ 	.word	0x00003ff0


	//   ....[4]....
        /*0054*/ 	.word	0x00004a50


	//   ....[5]....
        /*0058*/ 	.word	0x00004a60


	//   ....[6]....
        /*005c*/ 	.word	0x00004ab0


	//   ....[7]....
        /*0060*/ 	.word	0x00004bb0


	//----- nvinfo : EIATTR_COOP_GROUP_MASK_REGIDS
	.align		4
.L_39:
        /*0064*/ 	.byte	0x04, 0x29
        /*0066*/ 	.short	(.L_41 - .L_40)


	//   ....[0]....
.L_40:
        /*0068*/ 	.word	0xffffffff


	//   ....[1]....
        /*006c*/ 	.word	0xffffffff


	//   ....[2]....
        /*0070*/ 	.word	0xffffffff


	//   ....[3]....
        /*0074*/ 	.word	0xffffffff


	//   ....[4]....
        /*0078*/ 	.word	0xffffffff


	//   ....[5]....
        /*007c*/ 	.word	0xffffffff


	//   ....[6]....
        /*0080*/ 	.word	0xffffffff


	//   ....[7]....
        /*0084*/ 	.word	0xffffffff


	//   ....[8]....
        /*0088*/ 	.word	0xffffffff


	//   ....[9]....
        /*008c*/ 	.word	0xffffffff


	//   ....[10]....
        /*0090*/ 	.word	0xffffffff


	//   ....[11]....
        /*0094*/ 	.word	0xffffffff


	//   ....[12]....
        /*0098*/ 	.word	0xffffffff


	//----- nvinfo : EIATTR_COOP_GROUP_INSTR_OFFSETS
	.align		4
.L_41:
        /*009c*/ 	.byte	0x04, 0x28
        /*009e*/ 	.short	(.L_43 - .L_42)


	//   ....[0]....
.L_42:
        /*00a0*/ 	.word	0x00000090


	//   ....[1]....
        /*00a4*/ 	.word	0x000004d0


	//   ....[2]....
        /*00a8*/ 	.word	0x00000600


	//   ....[3]....
        /*00ac*/ 	.word	0x00000760


	//   ....[4]....
        /*00b0*/ 	.word	0x00000860


	//   ....[5]....
        /*00b4*/ 	.word	0x000009d0


	//   ....[6]....
        /*00b8*/ 	.word	0x00000b70


	//   ....[7]....
        /*00bc*/ 	.word	0x00002040


	//   ....[8]....
        /*00c0*/ 	.word	0x00002d00


	//   ....[9]....
        /*00c4*/ 	.word	0x00002f10


	//   ....[10]....
        /*00c8*/ 	.word	0x00002f40


	//   ....[11]....
        /*00cc*/ 	.word	0x00003e70


	//   ....[12]....
        /*00d0*/ 	.word	0x000040b0


	//----- nvinfo : EIATTR_VRC_CTA_INIT_COUNT
	.align		4
.L_43:
        /*00d4*/ 	.byte	0x02, 0x4a
        /*00d6*/ 	.byte	0x80
	.zero		1


	//----- nvinfo : EIATTR_SYSCALL_OFFSETS
	.align		4
        /*00d8*/ 	.byte	0x04, 0x46
        /*00da*/ 	.short	(.L_45 - .L_44)


	//   ....[0]....
.L_44:
        /*00dc*/ 	.word	0x00005690


	//   ....[1]....
        /*00e0*/ 	.word	0x00005780


	//   ....[2]....
        /*00e4*/ 	.word	0x00005fb0


	//   ....[3]....
        /*00e8*/ 	.word	0x00006120


	//   ....[4]....
        /*00ec*/ 	.word	0x00006290


	//----- nvinfo : EIATTR_MBARRIER_INSTR_OFFSETS
	.align		4
.L_45:
        /*00f0*/ 	.byte	0x04, 0x39
        /*00f2*/ 	.short	(.L_47 - .L_46)


	//   ....[0]....
.L_46:
        /*00f4*/ 	.word	0x000005b0
        /*00f8*/ 	.word	0x000000ff
        /*00fc*/ 	.word	0x00000000
        /*0100*/ 	.short	0x0100
        /*0102*/ 	.byte	0x04
	.zero		1


	//   ....[1]....
        /*0104*/ 	.word	0x000005c0
        /*0108*/ 	.word	0x000000ff
        /*010c*/ 	.word	0x00000010
        /*0110*/ 	.short	0x0100
        /*0112*/ 	.byte	0x04
	.zero		1


	//   ....[2]....
        /*0114*/ 	.word	0x000005d0
        /*0118*/ 	.word	0x000000ff
        /*011c*/ 	.word	0x00000008
        /*0120*/ 	.short	0x0100
        /*0122*/ 	.byte	0x04
	.zero		1


	//   ....[3]....
        /*0124*/ 	.word	0x000005e0
        /*0128*/ 	.word	0x000000ff
        /*012c*/ 	.word	0x00000018
        /*0130*/ 	.short	0x0100
        /*0132*/ 	.byte	0x04
	.zero		1


	//   ....[4]....
        /*0134*/ 	.word	0x00000710
        /*0138*/ 	.word	0x000000ff
        /*013c*/ 	.word	0x00000020
        /*0140*/ 	.short	0x0100
        /*0142*/ 	.byte	0x04
	.zero		1


	//   ....[5]....
        /*0144*/ 	.word	0x00000720
        /*0148*/ 	.word	0x000000ff
        /*014c*/ 	.word	0x00000030
        /*0150*/ 	.short	0x0100
        /*0152*/ 	.byte	0x04
	.zero		1


	//   ....[6]....
        /*0154*/ 	.word	0x00000730
        /*0158*/ 	.word	0x000000ff
        /*015c*/ 	.word	0x00000028
        /*0160*/ 	.short	0x0100
        /*0162*/ 	.byte	0x04
	.zero		1


	//   ....[7]....
        /*0164*/ 	.word	0x00000740
        /*0168*/ 	.word	0x000000ff
        /*016c*/ 	.word	0x00000038
        /*0170*/ 	.short	0x0100
        /*0172*/ 	.byte	0x04
	.zero		1


	//   ....[8]....
        /*0174*/ 	.word	0x00000830
        /*0178*/ 	.word	0x000000ff
        /*017c*/ 	.word	0x00000040
        /*0180*/ 	.short	0x0100
        /*0182*/ 	.byte	0x06
	.zero		1


	//   ....[9]....
        /*0184*/ 	.word	0x00000840
        /*0188*/ 	.word	0x000000ff
        /*018c*/ 	.word	0x00000048
        /*0190*/ 	.short	0x0100
        /*0192*/ 	.byte	0x06
	.zero		1


	//   ....[10]....
        /*0194*/ 	.word	0x00000980
        /*0198*/ 	.word	0x000000ff
        /*019c*/ 	.word	0x00000050
        /*01a0*/ 	.short	0x0100
        /*01a2*/ 	.byte	0x06
	.zero		1


	//   ....[11]....
        /*01a4*/ 	.word	0x00000990
        /*01a8*/ 	.word	0x000000ff
        /*01ac*/ 	.word	0x00000060
        /*01b0*/ 	.short	0x0100
        /*01b2*/ 	.byte	0x06
	.zero		1


	//   ....[12]....
        /*01b4*/ 	.word	0x000009a0
        /*01b8*/ 	.word	0x000000ff
        /*01bc*/ 	.word	0x00000058
        /*01c0*/ 	.short	0x0100
        /*01c2*/ 	.byte	0x06
	.zero		1


	//   ....[13]....
        /*01c4*/ 	.word	0x000009b0
        /*01c8*/ 	.word	0x000000ff
        /*01cc*/ 	.word	0x00000068
        /*01d0*/ 	.short	0x0100
        /*01d2*/ 	.byte	0x06
	.zero		1


	//   ....[14]....
        /*01d4*/ 	.word	0x00000ae0
        /*01d8*/ 	.word	0x000000ff
        /*01dc*/ 	.word	0x00000070
        /*01e0*/ 	.short	0x0100
        /*01e2*/ 	.byte	0x04
	.zero		1


	//   ....[15]....
        /*01e4*/ 	.word	0x00000af0
        /*01e8*/ 	.word	0x000000ff
        /*01ec*/ 	.word	0x00000090
        /*01f0*/ 	.short	0x0100
        /*01f2*/ 	.byte	0x04
	.zero		1


	//   ....[16]....
        /*01f4*/ 	.word	0x00000b00
        /*01f8*/ 	.word	0x000000ff
        /*01fc*/ 	.word	0x00000078
        /*0200*/ 	.short	0x0100
        /*0202*/ 	.byte	0x04
	.zero		1


	//   ....[17]....
        /*0204*/ 	.word	0x00000b10
        /*0208*/ 	.word	0x000000ff
        /*020c*/ 	.word	0x00000098
        /*0210*/ 	.short	0x0100
        /*0212*/ 	.byte	0x04
	.zero		1


	//   ....[18]....
        /*0214*/ 	.word	0x00000b20
        /*0218*/ 	.word	0x000000ff
        /*021c*/ 	.word	0x00000080
        /*0220*/ 	.short	0x0100
        /*0222*/ 	.byte	0x04
	.zero		1


	//   ....[19]....
        /*0224*/ 	.word	0x00000b30
        /*0228*/ 	.word	0x000000ff
        /*022c*/ 	.word	0x000000a0
        /*0230*/ 	.short	0x0100
        /*0232*/ 	.byte	0x04
	.zero		1


	//   ....[20]....
        /*0234*/ 	.word	0x00000b40
        /*0238*/ 	.word	0x000000ff
        /*023c*/ 	.word	0x00000088
        /*0240*/ 	.short	0x0100
        /*0242*/ 	.byte	0x04
	.zero		1


	//   ....[21]....
        /*0244*/ 	.word	0x00000b50
        /*0248*/ 	.word	0x000000ff
        /*024c*/ 	.word	0x000000a8
        /*0250*/ 	.short	0x0100
        /*0252*/ 	.byte	0x04
	.zero		1


	//   ....[22]....
        /*0254*/ 	.word	0x00000c40
        /*0258*/ 	.word	0x000000ff
        /*025c*/ 	.word	0x000000b0
        /*0260*/ 	.short	0x0100
        /*0262*/ 	.byte	0x04
	.zero		1


	//   ....[23]....
        /*0264*/ 	.word	0x00000c50
        /*0268*/ 	.word	0x000000ff
        /*026c*/ 	.word	0x000000c0
        /*0270*/ 	.short	0x0100
        /*0272*/ 	.byte	0x04
	.zero		1


	//   ....[24]....
        /*0274*/ 	.word	0x00000c60
        /*0278*/ 	.word	0x000000ff
        /*027c*/ 	.word	0x000000b8
        /*0280*/ 	.short	0x0100
        /*0282*/ 	.byte	0x04
	.zero		1


	//   ....[25]....
        /*0284*/ 	.word	0x00000c70
        /*0288*/ 	.word	0x000000ff
        /*028c*/ 	.word	0x000000c8
        /*0290*/ 	.short	0x0100
        /*0292*/ 	.byte	0x04
	.zero		1


	//   ....[26]....
        /*0294*/ 	.word	0x00001540
        /*0298*/ 	.word	0x00000002
        /*029c*/ 	.word	0x000000c0
        /*02a0*/ 	.short	0x010a
        /*02a2*/ 	.byte	0xff
	.zero		1


	//   ....[27]....
        /*02a4*/ 	.word	0x00001570
        /*02a8*/ 	.word	0x00000002
        /*02ac*/ 	.word	0x000000b0
        /*02b0*/ 	.short	0x0101
        /*02b2*/ 	.byte	0xff
	.zero		1


	//   ....[28]....
        /*02b4*/ 	.word	0x00001640
        /*02b8*/ 	.word	0x000000ff
        /*02bc*/ 	.word	0x00000010
        /*02c0*/ 	.short	0x010a
        /*02c2*/ 	.byte	0x05
	.zero		1


	//   ....[29]....
        /*02c4*/ 	.word	0x000016e0
        /*02c8*/ 	.word	0x000000ff
        /*02cc*/ 	.word	0x00000010
        /*02d0*/ 	.short	0x010a
        /*02d2*/ 	.byte	0x39
	.zero		1


	//   ....[30]....
        /*02d4*/ 	.word	0x00001840
        /*02d8*/ 	.word	0x000000ff
        /*02dc*/ 	.word	0x00000010
        /*02e0*/ 	.short	0x010a
        /*02e2*/ 	.byte	0x06
	.zero		1


	//   ....[31]....
        /*02e4*/ 	.word	0x00001b50
        /*02e8*/ 	.word	0x000000ff
        /*02ec*/ 	.word	0x00000048
        /*02f0*/ 	.short	0x0101
        /*02f2*/ 	.byte	0x04
	.zero		1


	//   ....[32]....
        /*02f4*/ 	.word	0x00001b70
        /*02f8*/ 	.word	0x000000ff
        /*02fc*/ 	.word	0x00000010
        /*0300*/ 	.short	0x010a
        /*0302*/ 	.byte	0x05
	.zero		1


	//   ....[33]....
        /*0304*/ 	.word	0x00001bf0
        /*0308*/ 	.word	0x000000ff
        /*030c*/ 	.word	0x00000010
        /*0310*/ 	.short	0x010a
        /*0312*/ 	.byte	0x39
	.zero		1


	//   ....[34]....
        /*0314*/ 	.word	0x00001d50
        /*0318*/ 	.word	0x000000ff
        /*031c*/ 	.word	0x00000010
        /*0320*/ 	.short	0x010a
        /*0322*/ 	.byte	0x06
	.zero		1


	//   ....[35]....
        /*0324*/ 	.word	0x00002070
        /*0328*/ 	.word	0x00000002
        /*032c*/ 	.word	0x00000050
        /*0330*/ 	.short	0x010a
        /*0332*/ 	.byte	0xff
	.zero		1


	//   ....[36]....
        /*0334*/ 	.word	0x00002130
        /*0338*/ 	.word	0x00000002
        /*033c*/ 	.word	0x00000000
        /*0340*/ 	.short	0x0101
        /*0342*/ 	.byte	0xff
	.zero		1


	//   ....[37]....
        /*0344*/ 	.word	0x00002690
        /*0348*/ 	.word	0x000000ff
        /*034c*/ 	.word	0x00000000
        /*0350*/ 	.short	0x010a
        /*0352*/ 	.byte	0x04
	.zero		1


	//   ....[38]....
        /*0354*/ 	.word	0x00002730
        /*0358*/ 	.word	0x00000000
        /*035c*/ 	.word	0x00000000
        /*0360*/ 	.short	0x010a
        /*0362*/ 	.byte	0xff
	.zero		1


	//   ....[39]....
        /*0364*/ 	.word	0x00002850
        /*0368*/ 	.word	0x00000000
        /*036c*/ 	.word	0x000000b0
        /*0370*/ 	.short	0x010a
        /*0372*/ 	.byte	0xff
	.zero		1


	//   ....[40]....
        /*0374*/ 	.word	0x000028c0
        /*0378*/ 	.word	0x00000000
        /*037c*/ 	.word	0x00000000
        /*0380*/ 	.short	0x0101
        /*0382*/ 	.byte	0xff
	.zero		1


	//   ....[41]....
        /*0384*/ 	.word	0x000028e0
        /*0388*/ 	.word	0x000000ff
        /*038c*/ 	.word	0x00000060
        /*0390*/ 	.short	0x010a
        /*0392*/ 	.byte	0x04
	.zero		1


	//   ....[42]....
        /*0394*/ 	.word	0x00002a00
        /*0398*/ 	.word	0x00000000
        /*039c*/ 	.word	0x00000050
        /*03a0*/ 	.short	0x010a
        /*03a2*/ 	.byte	0xff
	.zero		1


	//   ....[43]....
        /*03a4*/ 	.word	0x00002b00
        /*03a8*/ 	.word	0x00000000
        /*03ac*/ 	.word	0x00000000
        /*03b0*/ 	.short	0x0101
        /*03b2*/ 	.byte	0xff
	.zero		1


	//   ....[44]....
        /*03b4*/ 	.word	0x00002b90
        /*03b8*/ 	.word	0x000000ff
        /*03bc*/ 	.word	0x00000060
        /*03c0*/ 	.short	0x0106
        /*03c2*/ 	.byte	0x04
	.zero		1


	//   ....[45]....
        /*03c4*/ 	.word	0x00002bb0
        /*03c8*/ 	.word	0x000000ff
        /*03cc*/ 	.word	0x00000060
        /*03d0*/ 	.short	0x010a
        /*03d2*/ 	.byte	0x04
	.zero		1


	//   ....[46]....
        /*03d4*/ 	.word	0x00002c40
        /*03d8*/ 	.word	0x000000ff
        /*03dc*/ 	.word	0x00000060
        /*03e0*/ 	.short	0x0106
        /*03e2*/ 	.byte	0x06
	.zero		1


	//   ....[47]....
        /*03e4*/ 	.word	0x00002c80
        /*03e8*/ 	.word	0x00000000
        /*03ec*/ 	.word	0x00000060
        /*03f0*/ 	.short	0x010a
        /*03f2*/ 	.byte	0xff
	.zero		1


	//   ....[48]....
        /*03f4*/ 	.word	0x000031e0
        /*03f8*/ 	.word	0x00000000
        /*03fc*/ 	.word	0x00000050
        /*0400*/ 	.short	0x010a
        /*0402*/ 	.byte	0xff
	.zero		1


	//   ....[49]....
        /*0404*/ 	.word	0x00003320
        /*0408*/ 	.word	0x00000003
        /*040c*/ 	.word	0x00000000
        /*0410*/ 	.short	0x0101
        /*0412*/ 	.byte	0xff
	.zero		1


	//   ....[50]....
        /*0414*/ 	.word	0x00003330
        /*0418*/ 	.word	0x000000ff
        /*041c*/ 	.word	0x00000000
        /*0420*/ 	.short	0x010a
        /*0422*/ 	.byte	0x06
	.zero		1


	//   ....[51]....
        /*0424*/ 	.word	0x00003350
        /*0428*/ 	.word	0x000000ff
        /*042c*/ 	.word	0x00000090
        /*0430*/ 	.short	0x010a
        /*0432*/ 	.byte	0x09
	.zero		1


	//   ....[52]....
        /*0434*/ 	.word	0x00003410
        /*0438*/ 	.word	0x000000ff
        /*043c*/ 	.word	0x00000000
        /*0440*/ 	.short	0x010a
        /*0442*/ 	.byte	0x07
	.zero		1


	//   ....[53]....
        /*0444*/ 	.word	0x00003570
        /*0448*/ 	.word	0x000000ff
        /*044c*/ 	.word	0x00000000
        /*0450*/ 	.short	0x010a
        /*0452*/ 	.byte	0x09
	.zero		1


	//   ....[54]....
        /*0454*/ 	.word	0x00003c90
        /*0458*/ 	.word	0x000000ff
        /*045c*/ 	.word	0x00000000
        /*0460*/ 	.short	0x010a
        /*0462*/ 	.byte	0x04
	.zero		1


	//   ....[55]....
        /*0464*/ 	.word	0x00003d30
        /*0468*/ 	.word	0x000000ff
        /*046c*/ 	.word	0x00000000
        /*0470*/ 	.short	0x010a
        /*0472*/ 	.byte	0x05
	.zero		1


	//   ....[56]....
        /*0474*/ 	.word	0x00003dc0
        /*0478*/ 	.word	0x000000ff
        /*047c*/ 	.word	0x00000000
        /*0480*/ 	.short	0x010a
        /*0482*/ 	.byte	0x05
	.zero		1


	//   ....[57]....
        /*0484*/ 	.word	0x00003e50
        /*0488*/ 	.word	0x000000ff
        /*048c*/ 	.word	0x00000000
        /*0490*/ 	.short	0x010a
        /*0492*/ 	.byte	0x04
	.zero		1


	//   ....[58]....
        /*0494*/ 	.word	0x000042a0
        /*0498*/ 	.word	0x00000000
        /*049c*/ 	.word	0x00000050
        /*04a0*/ 	.short	0x010a
        /*04a2*/ 	.byte	0xff
	.zero		1


	//   ....[59]....
        /*04a4*/ 	.word	0x00004380
        /*04a8*/ 	.word	0x00000000
        /*04ac*/ 	.word	0x00000000
        /*04b0*/ 	.short	0x0101
        /*04b2*/ 	.byte	0xff
	.zero		1


	//   ....[60]....
        /*04b4*/ 	.word	0x000046a0
        /*04b8*/ 	.word	0x000000ff
        /*04bc*/ 	.word	0x00000048
        /*04c0*/ 	.short	0x010a
        /*04c2*/ 	.byte	0x04
	.zero		1


	//   ....[61]....
        /*04c4*/ 	.word	0x00004880
        /*04c8*/ 	.word	0x000000ff
        /*04cc*/ 	.word	0x00000030
        /*04d0*/ 	.short	0x010a
        /*04d2*/ 	.byte	0x06
	.zero		1


	//   ....[62]....
        /*04d4*/ 	.word	0x00004c20
        /*04d8*/ 	.word	0x000000ff
        /*04dc*/ 	.word	0x00000020
        /*04e0*/ 	.short	0x010b
        /*04e2*/ 	.byte	0x06
	.zero		1


	//   ....[63]....
        /*04e4*/ 	.word	0x00004cc0
        /*04e8*/ 	.word	0x000000ff
        /*04ec*/ 	.word	0x00000000
        /*04f0*/ 	.short	0x0101
        /*04f2*/ 	.byte	0x07
	.zero		1


	//   ....[64]....
        /*04f4*/ 	.word	0x00004d10
        /*04f8*/ 	.word	0x000000ff
        /*04fc*/ 	.word	0x00000000
        /*0500*/ 	.short	0x010a
        /*0502*/ 	.byte	0x04
	.zero		1


	//   ....[65]....
        /*0504*/ 	.word	0x00004db0
        /*0508*/ 	.word	0x00000000
        /*050c*/ 	.word	0x00000000
        /*0510*/ 	.short	0x010a
        /*0512*/ 	.byte	0xff
	.zero		1


	//   ....[66]....
        /*0514*/ 	.word	0x000050a0
        /*0518*/ 	.word	0x00000000
        /*051c*/ 	.word	0x00000050
        /*0520*/ 	.short	0x010a
        /*0522*/ 	.byte	0xff
	.zero		1


	//   ....[67]....
        /*0524*/ 	.word	0x000051b0
        /*0528*/ 	.word	0x00000000
        /*052c*/ 	.word	0x00000000
        /*0530*/ 	.short	0x0101
        /*0532*/ 	.byte	0xff
	.zero		1


	//   ....[68]....
        /*0534*/ 	.word	0x00005bb0
        /*0538*/ 	.word	0x00000002
        /*053c*/ 	.word	0x00000020
        /*0540*/ 	.short	0x010a
        /*0542*/ 	.byte	0xff
	.zero		1


	//   ....[69]....
        /*0544*/ 	.word	0x00005bd0
        /*0548*/ 	.word	0x00000017
        /*054c*/ 	.word	0x00000070
        /*0550*/ 	.short	0x010a
        /*0552*/ 	.byte	0xff
	.zero		1


	//   ....[70]....
        /*0554*/ 	.word	0x00005cd0
        /*0558*/ 	.word	0x00000002
        /*055c*/ 	.word	0x00000020
        /*0560*/ 	.short	0x010a
        /*0562*/ 	.byte	0xff
	.zero		1


	//   ....[71]....
        /*0564*/ 	.word	0x00005e90
        /*0568*/ 	.word	0x00000017
        /*056c*/ 	.word	0x00000070
        /*0570*/ 	.short	0x010a
        /*0572*/ 	.byte	0xff
	.zero		1


	//   ....[72]....
        /*0574*/ 	.word	0x00006810
        /*0578*/ 	.word	0x000000ff
        /*057c*/ 	.word	0x00000000
        /*0580*/ 	.short	0x0101
        /*0582*/ 	.byte	0x04
	.zero		1


	//   ....[73]....
        /*0584*/ 	.word	0x00007110
        /*0588*/ 	.word	0x00000000
        /*058c*/ 	.word	0x00000000
        /*0590*/ 	.short	0x0101
        /*0592*/ 	.byte	0xff
	.zero		1


	//   ....[74]....
        /*0594*/ 	.word	0x000073b0
        /*0598*/ 	.word	0x00000002
        /*059c*/ 	.word	0x000000c0
        /*05a0*/ 	.short	0x010a
        /*05a2*/ 	.byte	0xff
	.zero		1


	//   ....[75]....
        /*05a4*/ 	.word	0x00007410
        /*05a8*/ 	.word	0x00000002
        /*05ac*/ 	.word	0x00000010
        /*05b0*/ 	.short	0x010a
        /*05b2*/ 	.byte	0xff
	.zero		1


	//   ....[76]....
        /*05b4*/ 	.word	0x00007470
        /*05b8*/ 	.word	0x00000002
        /*05bc*/ 	.word	0x00000010
        /*05c0*/ 	.short	0x010a
        /*05c2*/ 	.byte	0xff
	.zero		1


	//   ....[77]....
        /*05c4*/ 	.word	0x000074c0
        /*05c8*/ 	.word	0x00000002
        /*05cc*/ 	.word	0x00000050
        /*05d0*/ 	.short	0x010a
        /*05d2*/ 	.byte	0xff
	.zero		1


	//   ....[78]....
        /*05d4*/ 	.word	0x00007520
        /*05d8*/ 	.word	0x00000000
        /*05dc*/ 	.word	0x00000000
        /*05e0*/ 	.short	0x010a
        /*05e2*/ 	.byte	0xff
	.zero		1


	//   ....[79]....
        /*05e4*/ 	.word	0x00007570
        /*05e8*/ 	.word	0x00000000
        /*05ec*/ 	.word	0x000000b0
        /*05f0*/ 	.short	0x010a
        /*05f2*/ 	.byte	0xff
	.zero		1


	//   ....[80]....
        /*05f4*/ 	.word	0x000075d0
        /*05f8*/ 	.word	0x00000000
        /*05fc*/ 	.word	0x00000060
        /*0600*/ 	.short	0x010a
        /*0602*/ 	.byte	0xff
	.zero		1


	//   ....[81]....
        /*0604*/ 	.word	0x00007620
        /*0608*/ 	.word	0x00000000
        /*060c*/ 	.word	0x00000050
        /*0610*/ 	.short	0x010a
        /*0612*/ 	.byte	0xff
	.zero		1


	//   ....[82]....
        /*0614*/ 	.word	0x00007680
        /*0618*/ 	.word	0x00000000
        /*061c*/ 	.word	0x00000060
        /*0620*/ 	.short	0x010a
        /*0622*/ 	.byte	0xff
	.zero		1


	//   ....[83]....
        /*0624*/ 	.word	0x000076d0
        /*0628*/ 	.word	0x00000000
        /*062c*/ 	.word	0x00000050
        /*0630*/ 	.short	0x010a
        /*0632*/ 	.byte	0xff
	.zero		1


	//   ....[84]....
        /*0634*/ 	.word	0x00007740
        /*0638*/ 	.word	0x00000002
        /*063c*/ 	.word	0x00000090
        /*0640*/ 	.short	0x010a
        /*0642*/ 	.byte	0xff
	.zero		1


	//   ....[85]....
        /*0644*/ 	.word	0x000077a0
        /*0648*/ 	.word	0x00000000
        /*064c*/ 	.word	0x00000000
        /*0650*/ 	.short	0x010a
        /*0652*/ 	.byte	0xff
	.zero		1


	//   ....[86]....
        /*0654*/ 	.word	0x00007800
        /*0658*/ 	.word	0x00000000
        /*065c*/ 	.word	0x00000000
        /*0660*/ 	.short	0x010a
        /*0662*/ 	.byte	0xff
	.zero		1


	//   ....[87]....
        /*0664*/ 	.word	0x00007860
        /*0668*/ 	.word	0x00000000
        /*066c*/ 	.word	0x00000000
        /*0670*/ 	.short	0x010a
        /*0672*/ 	.byte	0xff
	.zero		1


	//   ....[88]....
        /*0674*/ 	.word	0x000078c0
        /*0678*/ 	.word	0x00000000
        /*067c*/ 	.word	0x00000000
        /*0680*/ 	.short	0x010a
        /*0682*/ 	.byte	0xff
	.zero		1


	//   ....[89]....
        /*0684*/ 	.word	0x00007920
        /*0688*/ 	.word	0x00000000
        /*068c*/ 	.word	0x00000000
        /*0690*/ 	.short	0x010a
        /*0692*/ 	.byte	0xff
	.zero		1


	//   ....[90]....
        /*0694*/ 	.word	0x00007970
        /*0698*/ 	.word	0x00000000
        /*069c*/ 	.word	0x00000050
        /*06a0*/ 	.short	0x010a
        /*06a2*/ 	.byte	0xff
	.zero		1


	//   ....[91]....
        /*06a4*/ 	.word	0x000079d0
        /*06a8*/ 	.word	0x00000000
        /*06ac*/ 	.word	0x00000048
        /*06b0*/ 	.short	0x010a
        /*06b2*/ 	.byte	0xff
	.zero		1


	//   ....[92]....
        /*06b4*/ 	.word	0x00007a30
        /*06b8*/ 	.word	0x00000000
        /*06bc*/ 	.word	0x00000030
        /*06c0*/ 	.short	0x010a
        /*06c2*/ 	.byte	0xff
	.zero		1


	//   ....[93]....
        /*06c4*/ 	.word	0x00007a90
        /*06c8*/ 	.word	0x00000000
        /*06cc*/ 	.word	0x00000000
        /*06d0*/ 	.short	0x010a
        /*06d2*/ 	.byte	0xff
	.zero		1


	//   ....[94]....
        /*06d4*/ 	.word	0x00007ae0
        /*06d8*/ 	.word	0x00000000
        /*06dc*/ 	.word	0x00000050
        /*06e0*/ 	.short	0x010a
        /*06e2*/ 	.byte	0xff
	.zero		1


	//   ....[95]....
        /*06e4*/ 	.word	0x00007b30
        /*06e8*/ 	.word	0x00000002
        /*06ec*/ 	.word	0x00000020
        /*06f0*/ 	.short	0x010a
        /*06f2*/ 	.byte	0xff
	.zero		1


	//   ....[96]....
        /*06f4*/ 	.word	0x00007b80
        /*06f8*/ 	.word	0x00000017
        /*06fc*/ 	.word	0x00000070
        /*0700*/ 	.short	0x010a
        /*0702*/ 	.byte	0xff
	.zero		1


	//----- nvinfo : EIATTR_NUM_MBARRIERS
	.align		4
.L_47:
        /*0704*/ 	.byte	0x03, 0x38
        /*0706*/ 	.short	0x001a


	//----- nvinfo : EIATTR_EXIT_INSTR_OFFSETS
	.align		4
        /*0708*/ 	.byte	0x04, 0x1c
        /*070a*/ 	.short	(.L_49 - .L_48)


	//   ....[0]....
.L_48:
        /*070c*/ 	.word	0x00002760


	//   ....[1]....
        /*0710*/ 	.word	0x00002c50


	//   ....[2]....
        /*0714*/ 	.word	0x00002cb0


	//   ....[3]....
        /*0718*/ 	.word	0x000040c0


	//   ....[4]....
        /*071c*/ 	.word	0x00004de0


	//   ....[5]....
        /*0720*/ 	.word	0x00004e20


	//   ....[6]....
        /*0724*/ 	.word	0x000072c0


	//   ....[7]....
        /*0728*/ 	.word	0x00007340


	//   ....[8]....
        /*072c*/ 	.word	0x00007370


	//   ....[9]....
        /*0730*/ 	.word	0x000073a0


	//----- nvinfo : EIATTR_MAX_THREADS
	.align		4
.L_49:
        /*0734*/ 	.byte	0x04, 0x05
        /*0736*/ 	.short	(.L_51 - .L_50)
.L_50:
        /*0738*/ 	.word	0x00000100
        /*073c*/ 	.word	0x00000001
        /*0740*/ 	.word	0x00000001


	//----- nvinfo : EIATTR_CRS_STACK_SIZE
	.align		4
.L_51:
        /*0744*/ 	.byte	0x04, 0x1e
        /*0746*/ 	.short	(.L_53 - .L_52)
.L_52:
        /*0748*/ 	.word	0x00000000


	//----- nvinfo : EIATTR_CBANK_PARAM_SIZE
	.align		4
.L_53:
        /*074c*/ 	.byte	0x03, 0x19
        /*074e*/ 	.short	0x0800


	//----- nvinfo : EIATTR_PARAM_CBANK
	.align		4
        /*0750*/ 	.byte	0x04, 0x0a
        /*0752*/ 	.short	(.L_55 - .L_54)
	.align		4
.L_54:
        /*0754*/ 	.word	index@(.nv.constant0._ZN7cutlass13device_kernelINS_4gemm6kernel13GemmUniversalIN4cute5tupleIJiiiiEEENS1_10collective13CollectiveMmaINS1_35MainloopSm100TmaUmmaWarpSpecializedILi2ELi2ELi4ENS5_IJNS4_1CILi1EEESB_SB_EEEEENS5_IJNSA_ILi128EEENSA_ILi48EEENSA_ILi256EEEEEENS_10bfloat16_tENS5_IJlSB_lEEESI_SJ_NS4_8TiledMMAINS4_8MMA_AtomIJNS4_20SM100_MMA_F16BF16_SSISI_SI_fLi128ELi48ELNS4_4UMMA5MajorE0ELSO_0ELNSN_7ScaleInE0ELSP_0EEEEEENS4_6LayoutISC_NS5_IJNSA_ILi0EEEST_ST_EEEEENS5_IJNS4_10UnderscoreESW_SW_EEEEENS4_13SM90_TMA_LOADENS4_14ComposedLayoutINS4_7SwizzleILi3ELi4ELi3EEENS4_18smem_ptr_flag_bitsILi16EEENSS_INS5_IJNSA_ILi8EEENSA_ILi64EEEEEENS5_IJS16_SB_EEEEEEEvNS4_8identityESZ_S1A_vS1B_EENS_8epilogue10collective18CollectiveEpilogueINS1D_23Sm100TmaWarpSpecializedILi2ELi1ELi48ELb1ELb0EEEJSH_NS5_IJNSS_ISE_SB_EENSS_ISF_SB_EEEEESI_SJ_SI_SJ_NS1D_6fusion15FusionCallbacksIS1H_NS1L_17LinearCombinationISI_fSI_fLNS_15FloatRoundStyleE2EEESH_S1K_JEEENS4_5SM1004TMEM4LOAD26SM100_TMEM_LOAD_32dp32b16xESZ_NS10_INS11_ILi1ELi4ELi3EEES14_NSS_INS5_IJS15_NSA_ILi16EEEEEENS5_IJS1W_SB_EEEEEEENS4_39AutoVectorizingCopyWithAssumedAlignmentILi128EEENS4_14SM90_TMA_STOREES20_S22_S22_EEEvvEEEEvNT_6ParamsE)
        /*0758*/ 	.short	0x0380
        /*075a*/ 	.short	0x0800


	//----- nvinfo : EIATTR_SW_WAR
	.align		4
.L_55:
        /*075c*/ 	.byte	0x04, 0x36
        /*075e*/ 	.short	(.L_57 - .L_56)
.L_56:
        /*0760*/ 	.word	0x00000008
.L_57:


//--------------------- .nv.callgraph             --------------------------
	.section	.nv.callgraph,"",@"SHT_CUDA_CALLGRAPH"
	.align	4
	.sectionentsize	8
	.align		4
        /*0000*/ 	.word	0x00000000
	.align		4
        /*0004*/ 	.word	0xffffffff
	.align		4
        /*0008*/ 	.word	index@(_ZN7cutlass13device_kernelINS_4gemm6kernel13GemmUniversalIN4cute5tupleIJiiiiEEENS1_10collective13CollectiveMmaINS1_35MainloopSm100TmaUmmaWarpSpecializedILi2ELi2ELi4ENS5_IJNS4_1CILi1EEESB_SB_EEEEENS5_IJNSA_ILi128EEENSA_ILi48EEENSA_ILi256EEEEEENS_10bfloat16_tENS5_IJlSB_lEEESI_SJ_NS4_8TiledMMAINS4_8MMA_AtomIJNS4_20SM100_MMA_F16BF16_SSISI_SI_fLi128ELi48ELNS4_4UMMA5MajorE0ELSO_0ELNSN_7ScaleInE0ELSP_0EEEEEENS4_6LayoutISC_NS5_IJNSA_ILi0EEEST_ST_EEEEENS5_IJNS4_10UnderscoreESW_SW_EEEEENS4_13SM90_TMA_LOADENS4_14ComposedLayoutINS4_7SwizzleILi3ELi4ELi3EEENS4_18smem_ptr_flag_bitsILi16EEENSS_INS5_IJNSA_ILi8EEENSA_ILi64EEEEEENS5_IJS16_SB_EEEEEEEvNS4_8identityESZ_S1A_vS1B_EENS_8epilogue10collective18CollectiveEpilogueINS1D_23Sm100TmaWarpSpecializedILi2ELi1ELi48ELb1ELb0EEEJSH_NS5_IJNSS_ISE_SB_EENSS_ISF_SB_EEEEESI_SJ_SI_SJ_NS1D_6fusion15FusionCallbacksIS1H_NS1L_17LinearCombinationISI_fSI_fLNS_15FloatRoundStyleE2EEESH_S1K_JEEENS4_5SM1004TMEM4LOAD26SM100_TMEM_LOAD_32dp32b16xESZ_NS10_INS11_ILi1ELi4ELi3EEES14_NSS_INS5_IJS15_NSA_ILi16EEEEEENS5_IJS1W_SB_EEEEEEENS4_39AutoVectorizingCopyWithAssumedAlignmentILi128EEENS4_14SM90_TMA_STOREES20_S22_S22_EEEvvEEEEvNT_6ParamsE)
	.align		4
        /*000c*/ 	.word	index@(__assertfail)
	.align		4
        /*0010*/ 	.word	0x00000000
	.align		4
        /*0014*/ 	.word	0xfffffffe
	.align		4
        /*0018*/ 	.word	0x00000000
	.align		4
        /*001c*/ 	.word	0xfffffffd
	.align		4
        /*0020*/ 	.word	0x00000000
	.align		4
        /*0024*/ 	.word	0xfffffffc


//--------------------- .nv.constant4             --------------------------
	.section	.nv.constant4,"a",@progbits
	.align	8
	.align		8
.nv.constant4:
        /*0000*/ 	.dword	__assertfail
	.align		8
        /*0008*/ 	.dword	__unnamed_1
	.align		8
        /*0010*/ 	.dword	__unnamed_2
	.align		8
        /*0018*/ 	.dword	_ZN39_INTERNAL_83c7e92a_4_k_cu_5ea348c4_42224cuda3std3__45__cpo5beginE
	.align		8
        /*0020*/ 	.dword	_ZN39_INTERNAL_83c7e92a_4_k_cu_5ea348c4_42224cuda3std3__45__cpo3endE
	.align		8
        /*0028*/ 	.dword	_ZN39_INTERNAL_83c7e92a_4_k_cu_5ea348c4_42224cuda3std3__45__cpo6cbeginE
	.align		8
        /*0030*/ 	.dword	_ZN39_INTERNAL_83c7e92a_4_k_cu_5ea348c4_42224cuda3std3__45__cpo4cendE
	.align		8
        /*0038*/ 	.dword	_ZN39_INTERNAL_83c7e92a_4_k_cu_5ea348c4_42224cuda3std3__441_GLOBAL__N__83c7e92a_4_k_cu_5ea348c4_42226ignoreE
	.align		8
        /*0040*/ 	.dword	_ZN39_INTERNAL_83c7e92a_4_k_cu_5ea348c4_42224cuda3std3__419piecewise_constructE
	.align		8
        /*0048*/ 	.dword	_ZN39_INTERNAL_83c7e92a_4_k_cu_5ea348c4_42224cuda3std3__48in_placeE
	.align		8
        /*0050*/ 	.dword	_ZN39_INTERNAL_83c7e92a_4_k_cu_5ea348c4_42224cuda3std6ranges3__45__cpo4swapE
	.align		8
        /*0058*/ 	.dword	_ZN39_INTERNAL_83c7e92a_4_k_cu_5ea348c4_42224cuda3std6ranges3__45__cpo9iter_moveE
	.align		8
        /*0060*/ 	.dword	_ZN39_INTERNAL_83c7e92a_4_k_cu_5ea348c4_42224cute7productE
	.align		8
        /*0068*/ 	.dword	_ZN39_INTERNAL_83c7e92a_4_k_cu_5ea348c4_42224cute1_E
	.align		8
        /*0070*/ 	.dword	$str$25
	.align		8
        /*0078*/ 	.dword	$str$26
	.align		8
        /*0080*/ 	.dword	$str$27
	.align		8
        /*0088*/ 	.dword	$str$28


//--------------------- .text._ZN7cutlass13device_kernelINS_4gemm6kernel13GemmUniversalIN4cute5tupleIJiiiiEEENS1_10collective13CollectiveMmaINS1_35MainloopSm100TmaUmmaWarpSpecializedILi2ELi2ELi4ENS5_IJNS4_1CILi1EEESB_SB_EEEEENS5_IJNSA_ILi128EEENSA_ILi48EEENSA_ILi256EEEEEENS_10bfloat16_tENS5_IJlSB_lEEESI_SJ_NS4_8TiledMMAINS4_8MMA_AtomIJNS4_20SM100_MMA_F16BF16_SSISI_SI_fLi128ELi48ELNS4_4UMMA5MajorE0ELSO_0ELNSN_7ScaleInE0ELSP_0EEEEEENS4_6LayoutISC_NS5_IJNSA_ILi0EEEST_ST_EEEEENS5_IJNS4_10UnderscoreESW_SW_EEEEENS4_13SM90_TMA_LOADENS4_14ComposedLayoutINS4_7SwizzleILi3ELi4ELi3EEENS4_18smem_ptr_flag_bitsILi16EEENSS_INS5_IJNSA_ILi8EEENSA_ILi64EEEEEENS5_IJS16_SB_EEEEEEEvNS4_8identityESZ_S1A_vS1B_EENS_8epilogue10collective18CollectiveEpilogueINS1D_23Sm100TmaWarpSpecializedILi2ELi1ELi48ELb1ELb0EEEJSH_NS5_IJNSS_ISE_SB_EENSS_ISF_SB_EEEEESI_SJ_SI_SJ_NS1D_6fusion15FusionCallbacksIS1H_NS1L_17LinearCombinationISI_fSI_fLNS_15FloatRoundStyleE2EEESH_S1K_JEEENS4_5SM1004TMEM4LOAD26SM100_TMEM_LOAD_32dp32b16xESZ_NS10_INS11_ILi1ELi4ELi3EEES14_NSS_INS5_IJS15_NSA_ILi16EEEEEENS5_IJS1W_SB_EEEEEEENS4_39AutoVectorizingCopyWithAssumedAlignmentILi128EEENS4_14SM90_TMA_STOREES20_S22_S22_EEEvvEEEEvNT_6ParamsE --------------------------
	.section	.text._ZN7cutlass13device_kernelINS_4gemm6kernel13GemmUniversalIN4cute5tupleIJiiiiEEENS1_10collective13CollectiveMmaINS1_35MainloopSm100TmaUmmaWarpSpecializedILi2ELi2ELi4ENS5_IJNS4_1CILi1EEESB_SB_EEEEENS5_IJNSA_ILi128EEENSA_ILi48EEENSA_ILi256EEEEEENS_10bfloat16_tENS5_IJlSB_lEEESI_SJ_NS4_8TiledMMAINS4_8MMA_AtomIJNS4_20SM100_MMA_F16BF16_SSISI_SI_fLi128ELi48ELNS4_4UMMA5MajorE0ELSO_0ELNSN_7ScaleInE0ELSP_0EEEEEENS4_6LayoutISC_NS5_IJNSA_ILi0EEEST_ST_EEEEENS5_IJNS4_10UnderscoreESW_SW_EEEEENS4_13SM90_TMA_LOADENS4_14ComposedLayoutINS4_7SwizzleILi3ELi4ELi3EEENS4_18smem_ptr_flag_bitsILi16EEENSS_INS5_IJNSA_ILi8EEENSA_ILi64EEEEEENS5_IJS16_SB_EEEEEEEvNS4_8identityESZ_S1A_vS1B_EENS_8epilogue10collective18CollectiveEpilogueINS1D_23Sm100TmaWarpSpecializedILi2ELi1ELi48ELb1ELb0EEEJSH_NS5_IJNSS_ISE_SB_EENSS_ISF_SB_EEEEESI_SJ_SI_SJ_NS1D_6fusion15FusionCallbacksIS1H_NS1L_17LinearCombinationISI_fSI_fLNS_15FloatRoundStyleE2EEESH_S1K_JEEENS4_5SM1004TMEM4LOAD26SM100_TMEM_LOAD_32dp32b16xESZ_NS10_INS11_ILi1ELi4ELi3EEES14_NSS_INS5_IJS15_NSA_ILi16EEEEEENS5_IJS1W_SB_EEEEEEENS4_39AutoVectorizingCopyWithAssumedAlignmentILi128EEENS4_14SM90_TMA_STOREES20_S22_S22_EEEvvEEEEvNT_6ParamsE,"ax",@progbits
	.align	128
.text._ZN7cutlass13device_kernelINS_4gemm6kernel13GemmUniversalIN4cute5tupleIJiiiiEEENS1_10collective13CollectiveMmaINS1_35MainloopSm100TmaUmmaWarpSpecializedILi2ELi2ELi4ENS5_IJNS4_1CILi1EEESB_SB_EEEEENS5_IJNSA_ILi128EEENSA_ILi48EEENSA_ILi256EEEEEENS_10bfloat16_tENS5_IJlSB_lEEESI_SJ_NS4_8TiledMMAINS4_8MMA_AtomIJNS4_20SM100_MMA_F16BF16_SSISI_SI_fLi128ELi48ELNS4_4UMMA5MajorE0ELSO_0ELNSN_7ScaleInE0ELSP_0EEEEEENS4_6LayoutISC_NS5_IJNSA_ILi0EEEST_ST_EEEEENS5_IJNS4_10UnderscoreESW_SW_EEEEENS4_13SM90_TMA_LOADENS4_14ComposedLayoutINS4_7SwizzleILi3ELi4ELi3EEENS4_18smem_ptr_flag_bitsILi16EEENSS_INS5_IJNSA_ILi8EEENSA_ILi64EEEEEENS5_IJS16_SB_EEEEEEEvNS4_8identityESZ_S1A_vS1B_EENS_8epilogue10collective18CollectiveEpilogueINS1D_23Sm100TmaWarpSpecializedILi2ELi1ELi48ELb1ELb0EEEJSH_NS5_IJNSS_ISE_SB_EENSS_ISF_SB_EEEEESI_SJ_SI_SJ_NS1D_6fusion15FusionCallbacksIS1H_NS1L_17LinearCombinationISI_fSI_fLNS_15FloatRoundStyleE2EEESH_S1K_JEEENS4_5SM1004TMEM4LOAD26SM100_TMEM_LOAD_32dp32b16xESZ_NS10_INS11_ILi1ELi4ELi3EEES14_NSS_INS5_IJS15_NSA_ILi16EEEEEENS5_IJS1W_SB_EEEEEEENS4_39AutoVectorizingCopyWithAssumedAlignmentILi128EEENS4_14SM90_TMA_STOREES20_S22_S22_EEEvvEEEEvNT_6ParamsE:
        .type           _ZN7cutlass13device_kernelINS_4gemm6kernel13GemmUniversalIN4cute5tupleIJiiiiEEENS1_10collective13CollectiveMmaINS1_35MainloopSm100TmaUmmaWarpSpecializedILi2ELi2ELi4ENS5_IJNS4_1CILi1EEESB_SB_EEEEENS5_IJNSA_ILi128EEENSA_ILi48EEENSA_ILi256EEEEEENS_10bfloat16_tENS5_IJlSB_lEEESI_SJ_NS4_8TiledMMAINS4_8MMA_AtomIJNS4_20SM100_MMA_F16BF16_SSISI_SI_fLi128ELi48ELNS4_4UMMA5MajorE0ELSO_0ELNSN_7ScaleInE0ELSP_0EEEEEENS4_6LayoutISC_NS5_IJNSA_ILi0EEEST_ST_EEEEENS5_IJNS4_10UnderscoreESW_SW_EEEEENS4_13SM90_TMA_LOADENS4_14ComposedLayoutINS4_7SwizzleILi3ELi4ELi3EEENS4_18smem_ptr_flag_bitsILi16EEENSS_INS5_IJNSA_ILi8EEENSA_ILi64EEEEEENS5_IJS16_SB_EEEEEEEvNS4_8identityESZ_S1A_vS1B_EENS_8epilogue10collective18CollectiveEpilogueINS1D_23Sm100TmaWarpSpecializedILi2ELi1ELi48ELb1ELb0EEEJSH_NS5_IJNSS_ISE_SB_EENSS_ISF_SB_EEEEESI_SJ_SI_SJ_NS1D_6fusion15FusionCallbacksIS1H_NS1L_17LinearCombinationISI_fSI_fLNS_15FloatRoundStyleE2EEESH_S1K_JEEENS4_5SM1004TMEM4LOAD26SM100_TMEM_LOAD_32dp32b16xESZ_NS10_INS11_ILi1ELi4ELi3EEES14_NSS_INS5_IJS15_NSA_ILi16EEEEEENS5_IJS1W_SB_EEEEEEENS4_39AutoVectorizingCopyWithAssumedAlignmentILi128EEENS4_14SM90_TMA_STOREES20_S22_S22_EEEvvEEEEvNT_6ParamsE,@function
        .size           _ZN7cutlass13device_kernelINS_4gemm6kernel13GemmUniversalIN4cute5tupleIJiiiiEEENS1_10collective13CollectiveMmaINS1_35MainloopSm100TmaUmmaWarpSpecializedILi2ELi2ELi4ENS5_IJNS4_1CILi1EEESB_SB_EEEEENS5_IJNSA_ILi128EEENSA_ILi48EEENSA_ILi256EEEEEENS_10bfloat16_tENS5_IJlSB_lEEESI_SJ_NS4_8TiledMMAINS4_8MMA_AtomIJNS4_20SM100_MMA_F16BF16_SSISI_SI_fLi128ELi48ELNS4_4UMMA5MajorE0ELSO_0ELNSN_7ScaleInE0ELSP_0EEEEEENS4_6LayoutISC_NS5_IJNSA_ILi0EEEST_ST_EEEEENS5_IJNS4_10UnderscoreESW_SW_EEEEENS4_13SM90_TMA_LOADENS4_14ComposedLayoutINS4_7SwizzleILi3ELi4ELi3EEENS4_18smem_ptr_flag_bitsILi16EEENSS_INS5_IJNSA_ILi8EEENSA_ILi64EEEEEENS5_IJS16_SB_EEEEEEEvNS4_8identityESZ_S1A_vS1B_EENS_8epilogue10collective18CollectiveEpilogueINS1D_23Sm100TmaWarpSpecializedILi2ELi1ELi48ELb1ELb0EEEJSH_NS5_IJNSS_ISE_SB_EENSS_ISF_SB_EEEEESI_SJ_SI_SJ_NS1D_6fusion15FusionCallbacksIS1H_NS1L_17LinearCombinationISI_fSI_fLNS_15FloatRoundStyleE2EEESH_S1K_JEEENS4_5SM1004TMEM4LOAD26SM100_TMEM_LOAD_32dp32b16xESZ_NS10_INS11_ILi1ELi4ELi3EEES14_NSS_INS5_IJS15_NSA_ILi16EEEEEENS5_IJS1W_SB_EEEEEEENS4_39AutoVectorizingCopyWithAssumedAlignmentILi128EEENS4_14SM90_TMA_STOREES20_S22_S22_EEEvvEEEEvNT_6ParamsE,(.L_x_133 - _ZN7cutlass13device_kernelINS_4gemm6kernel13GemmUniversalIN4cute5tupleIJiiiiEEENS1_10collective13CollectiveMmaINS1_35MainloopSm100TmaUmmaWarpSpecializedILi2ELi2ELi4ENS5_IJNS4_1CILi1EEESB_SB_EEEEENS5_IJNSA_ILi128EEENSA_ILi48EEENSA_ILi256EEEEEENS_10bfloat16_tENS5_IJlSB_lEEESI_SJ_NS4_8TiledMMAINS4_8MMA_AtomIJNS4_20SM100_MMA_F16BF16_SSISI_SI_fLi128ELi48ELNS4_4UMMA5MajorE0ELSO_0ELNSN_7ScaleInE0ELSP_0EEEEEENS4_6LayoutISC_NS5_IJNSA_ILi0EEEST_ST_EEEEENS5_IJNS4_10UnderscoreESW_SW_EEEEENS4_13SM90_TMA_LOADENS4_14ComposedLayoutINS4_7SwizzleILi3ELi4ELi3EEENS4_18smem_ptr_flag_bitsILi16EEENSS_INS5_IJNSA_ILi8EEENSA_ILi64EEEEEENS5_IJS16_SB_EEEEEEEvNS4_8identityESZ_S1A_vS1B_EENS_8epilogue10collective18CollectiveEpilogueINS1D_23Sm100TmaWarpSpecializedILi2ELi1ELi48ELb1ELb0EEEJSH_NS5_IJNSS_ISE_SB_EENSS_ISF_SB_EEEEESI_SJ_SI_SJ_NS1D_6fusion15FusionCallbacksIS1H_NS1L_17LinearCombinationISI_fSI_fLNS_15FloatRoundStyleE2EEESH_S1K_JEEENS4_5SM1004TMEM4LOAD26SM100_TMEM_LOAD_32dp32b16xESZ_NS10_INS11_ILi1ELi4ELi3EEES14_NSS_INS5_IJS15_NSA_ILi16EEEEEENS5_IJS1W_SB_EEEEEEENS4_39AutoVectorizingCopyWithAssumedAlignmentILi128EEENS4_14SM90_TMA_STOREES20_S22_S22_EEEvvEEEEvNT_6ParamsE)
        .other          _ZN7cutlass13device_kernelINS_4gemm6kernel13GemmUniversalIN4cute5tupleIJiiiiEEENS1_10collective13CollectiveMmaINS1_35MainloopSm100TmaUmmaWarpSpecializedILi2ELi2ELi4ENS5_IJNS4_1CILi1EEESB_SB_EEEEENS5_IJNSA_ILi128EEENSA_ILi48EEENSA_ILi256EEEEEENS_10bfloat16_tENS5_IJlSB_lEEESI_SJ_NS4_8TiledMMAINS4_8MMA_AtomIJNS4_20SM100_MMA_F16BF16_SSISI_SI_fLi128ELi48ELNS4_4UMMA5MajorE0ELSO_0ELNSN_7ScaleInE0ELSP_0EEEEEENS4_6LayoutISC_NS5_IJNSA_ILi0EEEST_ST_EEEEENS5_IJNS4_10UnderscoreESW_SW_EEEEENS4_13SM90_TMA_LOADENS4_14ComposedLayoutINS4_7SwizzleILi3ELi4ELi3EEENS4_18smem_ptr_flag_bitsILi16EEENSS_INS5_IJNSA_ILi8EEENSA_ILi64EEEEEENS5_IJS16_SB_EEEEEEEvNS4_8identityESZ_S1A_vS1B_EENS_8epilogue10collective18CollectiveEpilogueINS1D_23Sm100TmaWarpSpecializedILi2ELi1ELi48ELb1ELb0EEEJSH_NS5_IJNSS_ISE_SB_EENSS_ISF_SB_EEEEESI_SJ_SI_SJ_NS1D_6fusion15FusionCallbacksIS1H_NS1L_17LinearCombinationISI_fSI_fLNS_15FloatRoundStyleE2EEESH_S1K_JEEENS4_5SM1004TMEM4LOAD26SM100_TMEM_LOAD_32dp32b16xESZ_NS10_INS11_ILi1ELi4ELi3EEES14_NSS_INS5_IJS15_NSA_ILi16EEEEEENS5_IJS1W_SB_EEEEEEENS4_39AutoVectorizingCopyWithAssumedAlignmentILi128EEENS4_14SM90_TMA_STOREES20_S22_S22_EEEvvEEEEvNT_6ParamsE,@"STO_CUDA_ENTRY STV_DEFAULT"
_ZN7cutlass13device_kernelINS_4gemm6kernel13GemmUniversalIN4cute5tupleIJiiiiEEENS1_10collective13CollectiveMmaINS1_35MainloopSm100TmaUmmaWarpSpecializedILi2ELi2ELi4ENS5_IJNS4_1CILi1EEESB_SB_EEEEENS5_IJNSA_ILi128EEENSA_ILi48EEENSA_ILi256EEEEEENS_10bfloat16_tENS5_IJlSB_lEEESI_SJ_NS4_8TiledMMAINS4_8MMA_AtomIJNS4_20SM100_MMA_F16BF16_SSISI_SI_fLi128ELi48ELNS4_4UMMA5MajorE0ELSO_0ELNSN_7ScaleInE0ELSP_0EEEEEENS4_6LayoutISC_NS5_IJNSA_ILi0EEEST_ST_EEEEENS5_IJNS4_10UnderscoreESW_SW_EEEEENS4_13SM90_TMA_LOADENS4_14ComposedLayoutINS4_7SwizzleILi3ELi4ELi3EEENS4_18smem_ptr_flag_bitsILi16EEENSS_INS5_IJNSA_ILi8EEENSA_ILi64EEEEEENS5_IJS16_SB_EEEEEEEvNS4_8identityESZ_S1A_vS1B_EENS_8epilogue10collective18CollectiveEpilogueINS1D_23Sm100TmaWarpSpecializedILi2ELi1ELi48ELb1ELb0EEEJSH_NS5_IJNSS_ISE_SB_EENSS_ISF_SB_EEEEESI_SJ_SI_SJ_NS1D_6fusion15FusionCallbacksIS1H_NS1L_17LinearCombinationISI_fSI_fLNS_15FloatRoundStyleE2EEESH_S1K_JEEENS4_5SM1004TMEM4LOAD26SM100_TMEM_LOAD_32dp32b16xESZ_NS10_INS11_ILi1ELi4ELi3EEES14_NSS_INS5_IJS15_NSA_ILi16EEEEEENS5_IJS1W_SB_EEEEEEENS4_39AutoVectorizingCopyWithAssumedAlignmentILi128EEENS4_14SM90_TMA_STOREES20_S22_S22_EEEvvEEEEvNT_6ParamsE:
[----:B------:R-:W1:Y:S01]  /*0000*/  LDC R1, c[0x0][0x37c] ;  /* 0x0000df00ff017b82 */ /* 0x000e620000000800 */
[----:B------:R-:W2:Y:S01]  /*0010*/  S2R R138, SR_TID.X ;  /* 0x00000000008a7919 */ /* 0x000ea20000002100 */
[----:B------:R-:W3:Y:S01]  /*0020*/  LDCU.64 UR8, c[0x0][0x890] ;  /* 0x00011200ff0877ac */ /* 0x000ee20008000a00 */
[----:B------:R-:W-:Y:S02]  /*0030*/  PRMT R126, RZ, 0x7610, R126 ;  /* 0x00007610ff7e7816 */ /* 0x000fe4000000007e */
[----:B------:R-:W-:Y:S01]  /*0040*/  ELECT P5, URZ, PT ;  /* 0x0000000000ff782f */ /* 0x000fe200038a0000 */
[----:B------:R-:W4:Y:S01]  /*0050*/  LDCU.64 UR46, c[0x0][0x358] ;  /* 0x00006b00ff2e77ac */ /* 0x000f220008000a00 */
[----:B---3--:R-:W-:-:S04]  /*0060*/  UISETP.NE.U32.AND UP0, UPT, UR8, URZ, UPT ;  /* 0x000000ff0800728c */ /* 0x008fc8000bf05070 */
[----:B------:R-:W-:Y:S01]  /*0070*/  UISETP.NE.AND.EX UP0, UPT, UR9, URZ, UPT, UP0 ;  /* 0x000000ff0900728c */ /* 0x000fe2000bf05300 */
[----:B--2---:R-:W-:-:S05]  /*0080*/  SHF.R.U32.HI R131, RZ, 0x5, R138 ;  /* 0x00000005ff837819 */ /* 0x004fca000001168a */
[----:B------:R-:W2:Y:S02]  /*0090*/  SHFL.IDX PT, R0, R131, RZ, 0x1f ;  /* 0x00001fff83007589 */ /* 0x000ea400000e0000 */
[----:B--2---:R-:W-:Y:S01]  /*00a0*/  R2UR UR10, R0 ;  /* 0x00000000000a72ca */ /* 0x004fe200000e0000 */
[----:B-1--4-:R-:W-:-:S14]  /*00b0*/  BRA.U UP0, `(.L_x_0) ;  /* 0x00000001002c7547 */ /* 0x012fdc000b800000 */
[----:B------:R-:W1:Y:S02]  /*00c0*/  LDCU.64 UR4, c[0x0][0x888] ;  /* 0x00011100ff0477ac */ /* 0x000e640008000a00 */
[----:B-1----:R-:W-:-:S04]  /*00d0*/  UISETP.NE.U32.AND UP0, UPT, UR4, URZ, UPT ;  /* 0x000000ff0400728c */ /* 0x002fc8000bf05070 */
[----:B------:R-:W-:-:S09]  /*00e0*/  UISETP.NE.AND.EX UP0, UPT, UR5, URZ, UPT, UP0 ;  /* 0x000000ff0500728c */ /* 0x000fd2000bf05300 */
[----:B------:R-:W-:Y:S05]  /*00f0*/  BRA.U !UP0, `(.L_x_1) ;  /* 0x0000000108107547 */ /* 0x000fea000b800000 */
[----:B------:R-:W1:Y:S02]  /*0100*/  LDC.64 R2, c[0x0][0x888] ;  /* 0x00022200ff027b82 */ /* 0x000e640000000a00 */
[----:B-1----:R1:W5:Y:S01]  /*0110*/  LDG.E R67, desc[UR46][R2.64] ;  /* 0x0000002e02437981 */ /* 0x002362000c1e1900 */
[----:B------:R-:W-:Y:S01]  /*0120*/  HFMA2 R126, -RZ, RZ, 0, 5.9604644775390625e-08 ;  /* 0x00000001ff7e7431 */ /* 0x000fe200000001ff */
[----:B------:R-:W-:Y:S05]  /*0130*/  BRA `(.L_x_0) ;  /* 0x00000000000c7947 */ /* 0x000fea0003800000 */
.L_x_1:
[----:B------:R-:W1:Y:S01]  /*0140*/  LDCU UR4, c[0x0][0x880] ;  /* 0x00011000ff0477ac */ /* 0x000e620008000800 */
[----:B------:R-:W-:Y:S01]  /*0150*/  HFMA2 R126, -RZ, RZ, 0, 5.9604644775390625e-08 ;  /* 0x00000001ff7e7431 */ /* 0x000fe200000001ff */
[----:B-1----:R-:W-:-:S07]  /*0160*/  MOV R67, UR4 ;  /* 0x0000000400437c02 */ /* 0x002fce0008000f00 */
.L_x_0:
[----:B------:R-:W2:Y:S02]  /*0170*/  LDCU.64 UR4, c[0x0][0x8b0] ;  /* 0x00011600ff0477ac */ /* 0x000ea40008000a00 */
[----:B--2---:R-:W-:-:S04]  /*0180*/  UISETP.NE.U32.AND UP0, UPT, UR4, URZ, UPT ;  /* 0x000000ff0400728c */ /* 0x004fc8000bf05070 */
[----:B------:R-:W-:-:S09]  /*0190*/  UISETP.NE.AND.EX UP0, UPT, UR5, URZ, UPT, UP0 ;  /* 0x000000ff0500728c */ /* 0x000fd2000bf05300 */
[----:B------:R-:W-:Y:S05]  /*01a0*/  BRA.U UP0, `(.L_x_2) ;  /* 0x0000000100247547 */ /* 0x000fea000b800000 */
[----:B------:R-:W2:Y:S02]  /*01b0*/  LDCU.64 UR4, c[0x0][0x8a8] ;  /* 0x00011500ff0477ac */ /* 0x000ea40008000a00 */
[----:B--2---:R-:W-:-:S04]  /*01c0*/  UISETP.NE.U32.AND UP0, UPT, UR4, URZ, UPT ;  /* 0x000000ff0400728c */ /* 0x004fc8000bf05070 */
[----:B------:R-:W-:-:S09]  /*01d0*/  UISETP.NE.AND.EX UP0, UPT, UR5, URZ, UPT, UP0 ;  /* 0x000000ff0500728c */ /* 0x000fd2000bf05300 */
[----:B------:R-:W-:Y:S05]  /*01e0*/  BRA.U !UP0, `(.L_x_3) ;  /* 0x00000001080c7547 */ /* 0x000fea000b800000 */
[----:B-1----:R-:W1:Y:S02]  /*01f0*/  LDC.64 R2, c[0x0][0x8a8] ;  /* 0x00022a00ff027b82 */ /* 0x002e640000000a00 */
[----:B-1----:R2:W5:Y:S01]  /*0200*/  LDG.E R65, desc[UR46][R2.64] ;  /* 0x0000002e02417981 */ /* 0x002562000c1e1900 */
[----:B------:R-:W-:Y:S05]  /*0210*/  BRA `(.L_x_2) ;  /* 0x0000000000087947 */ /* 0x000fea0003800000 */
.L_x_3:
[----:B------:R-:W2:Y:S02]  /*0220*/  LDCU UR4, c[0x0][0x8a0] ;  /* 0x00011400ff0477ac */ /* 0x000ea40008000800 */
[----:B--2---:R-:W-:Y:S02]  /*0230*/  MOV R65, UR4 ;  /* 0x0000000400417c02 */ /* 0x004fe40008000f00 */
.L_x_2:
[----:B------:R-:W-:Y:S01]  /*0240*/  IMAD.U32 R0, RZ, RZ, UR10 ;  /* 0x0000000aff007e24 */ /* 0x000fe2000f8e00ff */
[----:B------:R-:W-:Y:S04]  /*0250*/  BSSY.RECONVERGENT B0, `(.L_x_4) ;  /* 0x000000c000007945 */ /* 0x000fe80003800200 */
[C---:B------:R-:W-:Y:S02]  /*0260*/  ISETP.NE.OR P1, PT, R0.reuse, 0x1, !P5 ;  /* 0x000000010000780c */ /* 0x040fe40006f25670 */
[----:B------:R-:W-:-:S11]  /*0270*/  ISETP.NE.OR P0, PT, R0, 0x3, !P5 ;  /* 0x000000030000780c */ /* 0x000fd60006f05670 */
[----:B------:R-:W-:Y:S05]  /*0280*/  @P1 BRA `(.L_x_5) ;  /* 0x0000000000201947 */ /* 0x000fea0003800000 */
[----:B------:R-:W3:Y:S02]  /*0290*/  LDCU.64 UR4, c[0x0][0x348] ;  /* 0x00006900ff0477ac */ /* 0x000ee40008000a00 */
[----:B---3--:R-:W-:Y:S02]  /*02a0*/  UIADD3 UR6, UP1, UPT, UR4, 0x80, URZ ;  /* 0x0000008004067890 */ /* 0x008fe4000ff3e0ff */
[----:B------:R-:W-:Y:S02]  /*02b0*/  UIADD3 UR4, UP0, UPT, UR4, 0x180, URZ ;  /* 0x0000018004047890 */ /* 0x000fe4000ff1e0ff */
[----:B------:R-:W-:Y:S02]  /*02c0*/  UIADD3.X UR7, UPT, UPT, URZ, UR5, URZ, UP1, !UPT ;  /* 0x00000005ff077290 */ /* 0x000fe40008ffe4ff */
[----:B------:R-:W-:-:S07]  /*02d0*/  UIADD3.X UR5, UPT, UPT, URZ, UR5, URZ, UP0, !UPT ;  /* 0x00000005ff057290 */ /* 0x000fce00087fe4ff */
[----:B------:R3:W-:Y:S02]  /*02e0*/  UTMACCTL.PF [UR6] ;  /* 0x00000000060079b9 */ /* 0x0007e40008040000 */
[----:B------:R3:W-:Y:S02]  /*02f0*/  UTMACCTL.PF [UR4] ;  /* 0x00000000040079b9 */ /* 0x0007e40008040000 */
[----:B---3--:R-:W-:Y:S01]  /*0300*/  NOP ;  /* 0x0000000000007918 */ /* 0x008fe20000000000 */
.L_x_5:
[----:B------:R-:W-:Y:S05]  /*0310*/  BSYNC.RECONVERGENT B0 ;  /* 0x0000000000007941 */ /* 0x000fea0003800200 */
.L_x_4:
[----:B------:R-:W-:Y:S04]  /*0320*/  BSSY.RECONVERGENT B0, `(.L_x_6) ;  /* 0x000000a000007945 */ /* 0x000fe80003800200 */
        /* <DEDUP_REMOVED lines=9> */
.L_x_7:
[----:B------:R-:W-:Y:S05]  /*03c0*/  BSYNC.RECONVERGENT B0 ;  /* 0x0000000000007941 */ /* 0x000fea0003800200 */
.L_x_6:
[----:B------:R-:W3:Y:S01]  /*03d0*/  LDCU.64 UR4, c[0x0][0x888] ;  /* 0x00011100ff0477ac */ /* 0x000ee20008000a00 */
[----:B------:R-:W-:Y:S02]  /*03e0*/  UISETP.EQ.U32.AND UP1, UPT, UR8, URZ, UPT ;  /* 0x000000ff0800728c */ /* 0x000fe4000bf22070 */
[----:B------:R-:W-:Y:S02]  /*03f0*/  UPLOP3.LUT UP2, UPT, UPT, UPT, UPT, 0x80, 0x8 ;  /* 0x000000000008789c */ /* 0x000fe40003f4f070 */
[----:B---3--:R-:W-:-:S04]  /*0400*/  UISETP.NE.U32.AND UP0, UPT, UR4, URZ, UPT ;  /* 0x000000ff0400728c */ /* 0x008fc8000bf05070 */
[----:B------:R-:W-:-:S04]  /*0410*/  UISETP.NE.AND.EX UP0, UPT, UR5, URZ, UPT, UP0 ;  /* 0x000000ff0500728c */ /* 0x000fc8000bf05300 */
[----:B------:R-:W-:-:S04]  /*0420*/  UISETP.EQ.OR.EX UP3, UPT, UR9, URZ, !UP0, UP1 ;  /* 0x000000ff0900728c */ /* 0x000fc8000c762710 */
[----:B------:R-:W-:-:S05]  /*0430*/  UP2UR UR40, UPR, URZ, 0x8 ;  /* 0x00000008ff287883 */ /* 0x000fca0008000000 */
[----:B------:R-:W-:Y:S07]  /*0440*/  BRA.U !UP3, `(.L_x_8) ;  /* 0x000000010b207547 */ /* 0x000fee000b800000 */
[----:B------:R-:W-:Y:S01]  /*0450*/  UISETP.NE.U32.AND UP2, UPT, UR8, URZ, UPT ;  /* 0x000000ff0800728c */ /* 0x000fe2000bf45070 */
[----:B-----5:R-:W-:Y:S01]  /*0460*/  FSETP.NEU.AND P0, PT, R67, RZ, PT ;  /* 0x000000ff4300720b */ /* 0x020fe20003f0d000 */
[----:B------:R-:W-:Y:S02]  /*0470*/  USEL UR4, URZ, 0xffffffff, UP0 ;  /* 0xffffffffff047887 */ /* 0x000fe40008000000 */
[----:B------:R-:W-:-:S10]  /*0480*/  UISETP.NE.AND.EX UP2, UPT, UR9, URZ, UPT, UP2 ;  /* 0x000000ff0900728c */ /* 0x000fd4000bf45320 */
[----:B------:R-:W-:Y:S01]  /*0490*/  VOTEU.ANY UP1, P0 ;  /* 0x0000000000ff7886 */ /* 0x000fe20000020100 */
[----:B------:R-:W-:-:S04]  /*04a0*/  @!UP2 USEL UR4, URZ, 0xffffffff, UP1 ;  /* 0xffffffffff04a887 */ /* 0x000fc80008800000 */
[----:B------:R-:W-:-:S04]  /*04b0*/  ULOP3.LUT UR4, UR4, 0x1, URZ, 0xc0, !UPT ;  /* 0x0000000104047892 */ /* 0x000fc8000f8ec0ff */
[----:B------:R-:W-:-:S11]  /*04c0*/  UISETP.NE.U32.AND UP2, UPT, UR4, 0x1, UPT ;  /* 0x000000010400788c */ /* 0x000fd6000bf45070 */
.L_x_8:
[----:B-12---:R-:W1:Y:S01]  /*04d0*/  SHFL.IDX PT, R2, R131, RZ, 0x1f ;  /* 0x00001fff83027589 */ /* 0x006e6200000e0000 */
[----:B------:R-:W-:-:S04]  /*04e0*/  UISETP.NE.AND UP1, UPT, UR10, 0x2, UPT ;  /* 0x000000020a00788c */ /* 0x000fc8000bf25270 */
[----:B------:R-:W-:Y:S01]  /*04f0*/  USEL UR13, URZ, 0x1, UP1 ;  /* 0x00000001ff0d7887 */ /* 0x000fe20008800000 */
[----:B-1----:R-:W-:-:S13]  /*0500*/  ISETP.NE.AND P0, PT, R2, RZ, PT ;  /* 0x000000ff0200720c */ /* 0x002fda0003f05270 */
[----:B------:R-:W-:Y:S05]  /*0510*/  @P0 BRA `(.L_x_9) ;  /* 0x0000000000380947 */ /* 0x000fea0003800000 */
[----:B------:R-:W1:Y:S01]  /*0520*/  S2UR UR4, SR_CgaCtaId ;  /* 0x00000000000479c3 */ /* 0x000e620000008800 */
[----:B------:R-:W-:Y:S01]  /*0530*/  UMOV UR5, 0x400 ;  /* 0x0000040000057882 */ /* 0x000fe20000000000 */
[----:B------:R-:W-:Y:S01]  /*0540*/  UMOV UR6, 0x1 ;  /* 0x0000000100067882 */ /* 0x000fe20000000000 */
[----:B------:R-:W-:Y:S01]  /*0550*/  ELECT P0, URZ, PT ;  /* 0x0000000000ff782f */ /* 0x000fe20003800000 */
[----:B------:R-:W-:-:S04]  /*0560*/  UIADD3 UR6, UPT, UPT, -UR6, 0x100000, URZ ;  /* 0x0010000006067890 */ /* 0x000fc8000fffe1ff */
[----:B------:R-:W-:Y:S02]  /*0570*/  USHF.L.U32 UR7, UR6, 0xb, URZ ;  /* 0x0000000b06077899 */ /* 0x000fe400080006ff */
[----:B------:R-:W-:Y:S02]  /*0580*/  USHF.L.U32 UR6, UR6, 0x1, URZ ;  /* 0x0000000106067899 */ /* 0x000fe400080006ff */
[----:B-1----:R-:W-:Y:S01]  /*0590*/  ULEA UR4, UR4, UR5, 0x18 ;  /* 0x0000000504047291 */ /* 0x002fe2000f8ec0ff */
[----:B------:R-:W1:Y:S11]  /*05a0*/  FENCE.VIEW.ASYNC.S ;  /* 0x00000000000073c6 */ /* 0x000e760000000000 */
[----:B-1----:R1:W2:Y:S01]  /*05b0*/  SYNCS.EXCH.64 URZ, [UR4], UR6 ;  /* 0x0000000604ff75b2 */ /* 0x0022a20008000100 */
[----:B------:R1:W3:Y:S01]  /*05c0*/  SYNCS.EXCH.64 URZ, [UR4+0x10], UR6 ;  /* 0x0000100604ff75b2 */ /* 0x0002e20008000100 */
[----:B------:R1:W4:Y:S01]  /*05d0*/  SYNCS.EXCH.64 URZ, [UR4+0x8], UR6 ;  /* 0x0000080604ff75b2 */ /* 0x0003220008000100 */
[----:B------:R1:W1:Y:S01]  /*05e0*/  SYNCS.EXCH.64 URZ, [UR4+0x18], UR6 ;  /* 0x0000180604ff75b2 */ /* 0x0002620008000100 */
[----:B------:R-:W-:Y:S01]  /*05f0*/  NOP ;  /* 0x0000000000007918 */ /* 0x000fe20000000000 */
.L_x_9:
[----:B------:R-:W2:Y:S01]  /*0600*/  SHFL.IDX PT, R2, R131, RZ, 0x1f ;  /* 0x00001fff83027589 */ /* 0x000ea200000e0000 */
[----:B------:R-:W-:Y:S01]  /*0610*/  NOP ;  /* 0x0000000000007918 */ /* 0x000fe20000000000 */
[----:B--2---:R-:W-:-:S13]  /*0620*/  ISETP.NE.AND P0, PT, R2, 0x1, PT ;  /* 0x000000010200780c */ /* 0x004fda0003f05270 */
[----:B------:R-:W-:Y:S05]  /*0630*/  @P0 BRA `(.L_x_10) ;  /* 0x0000000000480947 */ /* 0x000fea0003800000 */
[----:B-1----:R-:W1:Y:S01]  /*0640*/  S2UR UR4, SR_CgaCtaId ;  /* 0x00000000000479c3 */ /* 0x002e620000008800 */
[----:B------:R-:W-:Y:S01]  /*0650*/  UMOV UR5, 0x400 ;  /* 0x0000040000057882 */ /* 0x000fe20000000000 */
[----:B------:R-:W-:Y:S01]  /*0660*/  UMOV UR8, 0x20 ;  /* 0x0000002000087882 */ /* 0x000fe20000000000 */
[----:B------:R-:W-:Y:S01]  /*0670*/  UMOV UR6, 0x80 ;  /* 0x0000008000067882 */ /* 0x000fe20000000000 */
[----:B------:R-:W-:-:S04]  /*0680*/  UIADD3 UR8, UPT, UPT, -UR8, 0x100000, URZ ;  /* 0x0010000008087890 */ /* 0x000fc8000fffe1ff */
[----:B------:R-:W-:Y:S02]  /*0690*/  USHF.L.U32 UR9, UR8, 0xb, URZ ;  /* 0x0000000b08097899 */ /* 0x000fe400080006ff */
[----:B------:R-:W-:Y:S02]  /*06a0*/  USHF.L.U32 UR8, UR8, 0x1, URZ ;  /* 0x0000000108087899 */ /* 0x000fe400080006ff */
[----:B------:R-:W-:-:S04]  /*06b0*/  UIADD3 UR6, UPT, UPT, -UR6, 0x100000, URZ ;  /* 0x0010000006067890 */ /* 0x000fc8000fffe1ff */
[----:B------:R-:W-:Y:S02]  /*06c0*/  USHF.L.U32 UR7, UR6, 0xb, URZ ;  /* 0x0000000b06077899 */ /* 0x000fe400080006ff */
[----:B------:R-:W-:Y:S01]  /*06d0*/  USHF.L.U32 UR6, UR6, 0x1, URZ ;  /* 0x0000000106067899 */ /* 0x000fe200080006ff */
[----:B------:R-:W-:Y:S01]  /*06e0*/  ELECT P0, URZ, PT ;  /* 0x0000000000ff782f */ /* 0x000fe20003800000 */
[----:B-1----:R-:W-:Y:S01]  /*06f0*/  ULEA UR4, UR4, UR5, 0x18 ;  /* 0x0000000504047291 */ /* 0x002fe2000f8ec0ff */
[----:B------:R-:W1:Y:S11]  /*0700*/  FENCE.VIEW.ASYNC.S ;  /* 0x00000000000073c6 */ /* 0x000e760000000000 */
[----:B-1----:R2:W1:Y:S01]  /*0710*/  SYNCS.EXCH.64 URZ, [UR4+0x20], UR8 ;  /* 0x0000200804ff75b2 */ /* 0x0024620008000100 */
[----:B------:R2:W1:Y:S01]  /*0720*/  SYNCS.EXCH.64 URZ, [UR4+0x30], UR6 ;  /* 0x0000300604ff75b2 */ /* 0x0004620008000100 */
[----:B------:R2:W1:Y:S01]  /*0730*/  SYNCS.EXCH.64 URZ, [UR4+0x28], UR8 ;  /* 0x0000280804ff75b2 */ /* 0x0004620008000100 */
[----:B------:R2:W1:Y:S02]  /*0740*/  SYNCS.EXCH.64 URZ, [UR4+0x38], UR6 ;  /* 0x0000380604ff75b2 */ /* 0x0004640008000100 */
[----:B--2---:R-:W-:Y:S01]  /*0750*/  NOP ;  /* 0x0000000000007918 */ /* 0x004fe20000000000 */
.L_x_10:
[----:B------:R-:W2:Y:S01]  /*0760*/  SHFL.IDX PT, R2, R131, RZ, 0x1f ;  /* 0x00001fff83027589 */ /* 0x000ea200000e0000 */
[----:B------:R-:W-:Y:S01]  /*0770*/  NOP ;  /* 0x0000000000007918 */ /* 0x000fe20000000000 */
[----:B--2---:R-:W-:-:S13]  /*0780*/  ISETP.NE.AND P0, PT, R2, 0x3, PT ;  /* 0x000000030200780c */ /* 0x004fda0003f05270 */
[----:B------:R-:W-:Y:S05]  /*0790*/  @P0 BRA `(.L_x_11) ;  /* 0x0000000000300947 */ /* 0x000fea0003800000 */
[----:B-1----:R-:W1:Y:S01]  /*07a0*/  S2UR UR6, SR_CgaCtaId ;  /* 0x00000000000679c3 */ /* 0x002e620000008800 */
[----:B------:R-:W-:Y:S01]  /*07b0*/  UMOV UR4, 0x400 ;  /* 0x0000040000047882 */ /* 0x000fe20000000000 */
[----:B------:R-:W-:Y:S01]  /*07c0*/  UMOV UR5, 0x20 ;  /* 0x0000002000057882 */ /* 0x000fe20000000000 */
[----:B------:R-:W-:Y:S01]  /*07d0*/  ELECT P0, URZ, PT ;  /* 0x0000000000ff782f */ /* 0x000fe20003800000 */
[----:B-1----:R-:W-:Y:S02]  /*07e0*/  ULEA UR6, UR6, UR4, 0x18 ;  /* 0x0000000406067291 */ /* 0x002fe4000f8ec0ff */
[----:B------:R-:W-:-:S04]  /*07f0*/  UIADD3 UR4, UPT, UPT, -UR5, 0x100000, URZ ;  /* 0x0010000005047890 */ /* 0x000fc8000fffe1ff */
[----:B------:R-:W-:Y:S02]  /*0800*/  USHF.L.U32 UR5, UR4, 0xb, URZ ;  /* 0x0000000b04057899 */ /* 0x000fe400080006ff */
[----:B------:R-:W-:Y:S01]  /*0810*/  USHF.L.U32 UR4, UR4, 0x1, URZ ;  /* 0x0000000104047899 */ /* 0x000fe200080006ff */
[----:B------:R-:W1:Y:S11]  /*0820*/  FENCE.VIEW.ASYNC.S ;  /* 0x00000000000073c6 */ /* 0x000e760000000000 */
[----:B-1----:R2:W1:Y:S01]  /*0830*/  SYNCS.EXCH.64 URZ, [UR6+0x40], UR4 ;  /* 0x0000400406ff75b2 */ /* 0x0024620008000100 */
[----:B------:R2:W1:Y:S02]  /*0840*/  SYNCS.EXCH.64 URZ, [UR6+0x48], UR4 ;  /* 0x0000480406ff75b2 */ /* 0x0004640008000100 */
[----:B--2---:R-:W-:Y:S01]  /*0850*/  NOP ;  /* 0x0000000000007918 */ /* 0x004fe20000000000 */
.L_x_11:
[----:B------:R-:W2:Y:S01]  /*0860*/  SHFL.IDX PT, R2, R131, RZ, 0x1f ;  /* 0x00001fff83027589 */ /* 0x000ea200000e0000 */
[----:B------:R-:W-:Y:S01]  /*0870*/  NOP ;  /* 0x0000000000007918 */ /* 0x000fe20000000000 */
[----:B--2---:R-:W-:-:S13]  /*0880*/  ISETP.NE.AND P0, PT, R2, 0x4, PT ;  /* 0x000000040200780c */ /* 0x004fda0003f05270 */
[----:B------:R-:W-:Y:S05]  /*0890*/  @P0 BRA `(.L_x_12) ;  /* 0x00000000004c0947 */ /* 0x000fea0003800000 */
[----:B-1----:R-:W1:Y:S01]  /*08a0*/  S2UR UR6, SR_CgaCtaId ;  /* 0x00000000000679c3 */ /* 0x002e620000008800 */
[----:B------:R-:W-:Y:S01]  /*08b0*/  UMOV UR4, 0x100 ;  /* 0x0000010000047882 */ /* 0x000fe20000000000 */
[----:B------:R-:W-:Y:S01]  /*08c0*/  UMOV UR5, 0x400 ;  /* 0x0000040000057882 */ /* 0x000fe20000000000 */
[----:B------:R-:W-:Y:S01]  /*08d0*/  USEL UR4, UR4, 0xe0, UP2 ;  /* 0x000000e004047887 */ /* 0x000fe20009000000 */
[----:B------:R-:W-:Y:S01]  /*08e0*/  UMOV UR8, 0x1 ;  /* 0x0000000100087882 */ /* 0x000fe20000000000 */
[----:B------:R-:W-:Y:S01]  /*08f0*/  ELECT P0, URZ, PT ;  /* 0x0000000000ff782f */ /* 0x000fe20003800000 */
[----:B------:R-:W-:-:S04]  /*0900*/  UIADD3 UR8, UPT, UPT, -UR8, 0x100000, URZ ;  /* 0x0010000008087890 */ /* 0x000fc8000fffe1ff */
[----:B------:R-:W-:Y:S02]  /*0910*/  USHF.L.U32 UR9, UR8, 0xb, URZ ;  /* 0x0000000b08097899 */ /* 0x000fe400080006ff */
[----:B------:R-:W-:Y:S02]  /*0920*/  USHF.L.U32 UR8, UR8, 0x1, URZ ;  /* 0x0000000108087899 */ /* 0x000fe400080006ff */
[----:B-1----:R-:W-:Y:S02]  /*0930*/  ULEA UR6, UR6, UR5, 0x18 ;  /* 0x0000000506067291 */ /* 0x002fe4000f8ec0ff */
[----:B------:R-:W-:-:S04]  /*0940*/  UIADD3 UR4, UPT, UPT, -UR4, 0x100000, URZ ;  /* 0x0010000004047890 */ /* 0x000fc8000fffe1ff */
[----:B------:R-:W-:Y:S02]  /*0950*/  USHF.L.U32 UR5, UR4, 0xb, URZ ;  /* 0x0000000b04057899 */ /* 0x000fe400080006ff */
[----:B------:R-:W-:Y:S01]  /*0960*/  USHF.L.U32 UR4, UR4, 0x1, URZ ;  /* 0x0000000104047899 */ /* 0x000fe200080006ff */
[----:B------:R-:W1:Y:S03]  /*0970*/  FENCE.VIEW.ASYNC.S ;  /* 0x00000000000073c6 */ /* 0x000e660000000000 */
[----:B-1----:R2:W1:Y:S08]  /*0980*/  SYNCS.EXCH.64 URZ, [UR6+0x50], UR8 ;  /* 0x0000500806ff75b2 */ /* 0x0024700008000100 */
[----:B------:R2:W1:Y:S01]  /*0990*/  SYNCS.EXCH.64 URZ, [UR6+0x60], UR4 ;  /* 0x0000600406ff75b2 */ /* 0x0004620008000100 */
[----:B------:R2:W1:Y:S01]  /*09a0*/  SYNCS.EXCH.64 URZ, [UR6+0x58], UR8 ;  /* 0x0000580806ff75b2 */ /* 0x0004620008000100 */
[----:B------:R2:W1:Y:S02]  /*09b0*/  SYNCS.EXCH.64 URZ, [UR6+0x68], UR4 ;  /* 0x0000680406ff75b2 */ /* 0x0004640008000100 */
[----:B--2---:R-:W-:Y:S01]  /*09c0*/  NOP ;  /* 0x0000000000007918 */ /* 0x004fe20000000000 */
.L_x_12:
        /* <DEDUP_REMOVED lines=20> */
[----:B------:R2:W1:Y:S01]  /*0b10*/  SYNCS.EXCH.64 URZ, [UR4+0x98], UR6 ;  /* 0x0000980604ff75b2 */ /* 0x0004620008000100 */
[----:B------:R2:W1:Y:S01]  /*0b20*/  SYNCS.EXCH.64 URZ, [UR4+0x80], UR8 ;  /* 0x0000800804ff75b2 */ /* 0x0004620008000100 */
[----:B------:R2:W1:Y:S01]  /*0b30*/  SYNCS.EXCH.64 URZ, [UR4+0xa0], UR6 ;  /* 0x0000a00604ff75b2 */ /* 0x0004620008000100 */
[----:B------:R2:W1:Y:S01]  /*0b40*/  SYNCS.EXCH.64 URZ, [UR4+0x88], UR8 ;  /* 0x0000880804ff75b2 */ /* 0x0004620008000100 */
[----:B------:R2:W1:Y:S02]  /*0b50*/  SYNCS.EXCH.64 URZ, [UR4+0xa8], UR6 ;  /* 0x0000a80604ff75b2 */ /* 0x0004640008000100 */
[----:B--2---:R-:W-:Y:S01]  /*0b60*/  NOP ;  /* 0x0000000000007918 */ /* 0x004fe20000000000 */
.L_x_13:
        /* <DEDUP_REMOVED lines=13> */
[----:B-1----:R2:W1:Y:S01]  /*0c40*/  SYNCS.EXCH.64 URZ, [UR4+0xb0], UR6 ;  /* 0x0000b00604ff75b2 */ /* 0x0024620008000100 */
[----:B------:R2:W1:Y:S01]  /*0c50*/  SYNCS.EXCH.64 URZ, [UR4+0xc0], UR6 ;  /* 0x0000c00604ff75b2 */ /* 0x0004620008000100 */
[----:B------:R2:W1:Y:S01]  /*0c60*/  SYNCS.EXCH.64 URZ, [UR4+0xb8], UR6 ;  /* 0x0000b80604ff75b2 */ /* 0x0004620008000100 */
[----:B------:R2:W1:Y:S02]  /*0c70*/  SYNCS.EXCH.64 URZ, [UR4+0xc8], UR6 ;  /* 0x0000c80604ff75b2 */ /* 0x0004640008000100 */
[----:B--2---:R-:W-:Y:S01]  /*0c80*/  NOP ;  /* 0x0000000000007918 */ /* 0x004fe20000000000 */
.L_x_14:
[----:B------:R-:W2:Y:S01]  /*0c90*/  S2UR UR5, SR_CTAID.X ;  /* 0x00000000000579c3 */ /* 0x000ea20000002500 */
[----:B------:R-:W-:-:S05]  /*0ca0*/  CS2R.32 R125, SR_CgaSize ;  /* 0x00000000007d7805 */ /* 0x000fca0000008a00 */
[----:B------:R-:W-:-:S05]  /*0cb0*/  IMAD R125, R125, -0xa0, RZ ;  /* 0xffffff607d7d7824 */ /* 0x000fca00078e02ff */
[----:B-1----:R-:W-:-:S14]  /*0cc0*/  R2UR UR7, R125 ;  /* 0x000000007d0772ca */ /* 0x002fdc00000e0000 */
[----:B------:R-:W1:Y:S01]  /*0cd0*/  LDCU UR7, c[0x0][UR7+0x2b0] ;  /* 0x00005600070777ac */ /* 0x000e620008000800 */
[----:B------:R-:W-:Y:S01]  /*0ce0*/  NOP ;  /* 0x0000000000007918 */ /* 0x000fe20000000000 */
[----:B------:R-:W-:-:S05]  /*0cf0*/  CS2R.32 R125, SR_CgaSize ;  /* 0x00000000007d7805 */ /* 0x000fca0000008a00 */
[----:B------:R-:W-:-:S05]  /*0d00*/  IMAD R125, R125, -0xa0, RZ ;  /* 0xffffff607d7d7824 */ /* 0x000fca00078e02ff */
[----:B------:R-:W-:-:S14]  /*0d10*/  R2UR UR6, R125 ;  /* 0x000000007d0672ca */ /* 0x000fdc00000e0000 */
[----:B------:R-:W3:Y:S01]  /*0d20*/  LDCU UR6, c[0x0][UR6+0x2b4] ;  /* 0x00005680060677ac */ /* 0x000ee20008000800 */
[----:B------:R-:W4:Y:S08]  /*0d30*/  S2UR UR4, SR_CTAID.Y ;  /* 0x00000000000479c3 */ /* 0x000f300000002600 */
[----:B------:R-:W3:Y:S01]  /*0d40*/  LDC R10, c[0x0][0xb24] ;  /* 0x0002c900ff0a7b82 */ /* 0x000ee20000000800 */
[----:B--2---:R-:W-:-:S02]  /*0d50*/  I2FP.F32.U32 R123, UR5 ;  /* 0x00000005007b7c45 */ /* 0x004fc40008201000 */
[----:B------:R-:W-:-:S05]  /*0d60*/  CS2R.32 R3, SR_CgaSize ;  /* 0x0000000000037805 */ /* 0x000fca0000008a00 */
[----:B------:R-:W-:-:S06]  /*0d70*/  IMAD R3, R3, -0xa0, RZ ;  /* 0xffffff6003037824 */ /* 0x000fcc00078e02ff */
[----:B------:R-:W2:Y:S01]  /*0d80*/  LDC R3, c[0x0][R3+0x2a0] ;  /* 0x0000a80003037b82 */ /* 0x000ea20000000800 */
[----:B------:R-:W-:Y:S01]  /*0d90*/  MOV R125, UR5 ;  /* 0x00000005007d7c02 */ /* 0x000fe20008000f00 */
[----:B-1----:R-:W-:Y:S01]  /*0da0*/  FMUL R123, R123, UR7 ;  /* 0x000000077b7b7c20 */ /* 0x002fe20008400000 */
[----:B----4-:R-:W-:Y:S02]  /*0db0*/  I2FP.F32.U32 R122, UR4 ;  /* 0x00000004007a7c45 */ /* 0x010fe40008201000 */
[----:B------:R-:W-:-:S05]  /*0dc0*/  CS2R.32 R2, SR_CgaSize ;  /* 0x0000000000027805 */ /* 0x000fca0000008a00 */
[----:B------:R-:W-:-:S06]  /*0dd0*/  IMAD R2, R2, -0xa0, RZ ;  /* 0xffffff6002027824 */ /* 0x000fcc00078e02ff */
[----:B------:R-:W1:Y:S01]  /*0de0*/  LDC R2, c[0x0][R2+0x2a4] ;  /* 0x0000a90002027b82 */ /* 0x000e620000000800 */
[----:B------:R-:W-:Y:S01]  /*0df0*/  MOV R124, UR4 ;  /* 0x00000004007c7c02 */ /* 0x000fe20008000f00 */
[----:B------:R-:W4:Y:S01]  /*0e00*/  F2I.U32.TRUNC.NTZ R123, R123 ;  /* 0x0000007b007b7305 */ /* 0x000f22000020f000 */
[----:B---3--:R-:W-:-:S05]  /*0e10*/  FMUL R122, R122, UR6 ;  /* 0x000000067a7a7c20 */ /* 0x008fca0008400000 */
[----:B------:R-:W-:Y:S01]  /*0e20*/  BAR.SYNC.DEFER_BLOCKING 0x0 ;  /* 0x0000000000007b1d */ /* 0x000fe20000010000 */
[----:B------:R-:W-:-:S05]  /*0e30*/  ISETP.GE.AND P0, PT, R10, 0x1, PT ;  /* 0x000000010a00780c */ /* 0x000fca0003f06270 */
[----:B------:R-:W3:Y:S02]  /*0e40*/  F2I.U32.TRUNC.NTZ R122, R122 ;  /* 0x0000007a007a7305 */ /* 0x000ee4000020f000 */
[----:B------:R-:W1:Y:S01]  /*0e50*/  S2UR UR60, SR_CTAID.Z ;  /* 0x00000000003c79c3 */ /* 0x000e620000002700 */
[----:B----4-:R-:W-:-:S05]  /*0e60*/  IADD3 R123, PT, PT, -R123, RZ, RZ ;  /* 0x000000ff7b7b7210 */ /* 0x010fca0007ffe1ff */
[----:B--2---:R-:W-:Y:S01]  /*0e70*/  IMAD R123, R3, R123, UR5 ;  /* 0x00000005037b7e24 */ /* 0x004fe2000f8e027b */
[----:B---3--:R-:W-:-:S05]  /*0e80*/  IADD3 R122, PT, PT, -R122, RZ, RZ ;  /* 0x000000ff7a7a7210 */ /* 0x008fca0007ffe1ff */
[----:B-1----:R-:W-:Y:S01]  /*0e90*/  IMAD R122, R2, R122, UR4 ;  /* 0x00000004027a7e24 */ /* 0x002fe2000f8e027a */
[----:B------:R-:W-:Y:S06]  /*0ea0*/  @!P0 BRA `(.L_x_15) ;  /* 0x0000000000b88947 */ /* 0x000fec0003800000 */
[----:B------:R-:W1:Y:S01]  /*0eb0*/  LDC.64 R4, c[0x0][0xb18] ;  /* 0x0002c600ff047b82 */ /* 0x000e620000000a00 */
[----:B------:R-:W-:-:S07]  /*0ec0*/  ISETP.NE.AND P0, PT, R10, 0x1, PT ;  /* 0x000000010a00780c */ /* 0x000fce0003f05270 */
[----:B------:R-:W2:Y:S08]  /*0ed0*/  LDC R9, c[0x0][0xb0c] ;  /* 0x0002c300ff097b82 */ /* 0x000eb00000000800 */
[----:B------:R-:W3:Y:S08]  /*0ee0*/  LDC R12, c[0x0][0x370] ;  /* 0x0000dc00ff0c7b82 */ /* 0x000ef00000000800 */
[----:B------:R-:W4:Y:S01]  /*0ef0*/  LDC R11, c[0x0][0x374] ;  /* 0x0000dd00ff0b7b82 */ /* 0x000f220000000800 */
[----:B-1----:R-:W-:-:S07]  /*0f00*/  ISETP.NE.AND P1, PT, R4, 0x1, PT ;  /* 0x000000010400780c */ /* 0x002fce0003f25270 */
[----:B------:R-:W3:Y:S01]  /*0f10*/  LDC.64 R6, c[0x0][0xb10] ;  /* 0x0002c400ff067b82 */ /* 0x000ee20000000a00 */
[----:B--2---:R-:W-:-:S07]  /*0f20*/  ISETP.NE.AND P2, PT, R9, 0x1, PT ;  /* 0x000000010900780c */ /* 0x004fce0003f45270 */
[----:B------:R-:W1:Y:S08]  /*0f30*/  LDC R8, c[0x0][0xb20] ;  /* 0x0002c800ff087b82 */ /* 0x000e700000000800 */
[----:B------:R-:W2:Y:S01]  /*0f40*/  LDC.64 R2, c[0x0][0xb28] ;  /* 0x0002ca00ff027b82 */ /* 0x000ea20000000a00 */
[----:B----4-:R-:W-:-:S04]  /*0f50*/  IMAD.HI.U32 R13, R11, R5, RZ ;  /* 0x000000050b0d7227 */ /* 0x010fc800078e00ff */
[----:B------:R-:W-:-:S04]  /*0f60*/  IMAD.HI.U32 R5, R124, R5, RZ ;  /* 0x000000057c057227 */ /* 0x000fc800078e00ff */
[----:B---3--:R-:W-:-:S05]  /*0f70*/  IMAD.HI.U32 R14, R12, R6, RZ ;  /* 0x000000060c0e7227 */ /* 0x008fca00078e00ff */
[-C--:B------:R-:W-:Y:S01]  /*0f80*/  @P2 SHF.R.U32.HI R12, RZ, R7.reuse, R14 ;  /* 0x00000007ff0c2219 */ /* 0x080fe2000001160e */
[----:B------:R-:W-:Y:S01]  /*0f90*/  IMAD.HI.U32 R14, R125, R6, RZ ;  /* 0x000000067d0e7227 */ /* 0x000fe200078e00ff */
[-C--:B-1----:R-:W-:Y:S02]  /*0fa0*/  @P1 SHF.R.U32.HI R11, RZ, R8.reuse, R13 ;  /* 0x00000008ff0b1219 */ /* 0x082fe4000001160d */
[----:B------:R-:W-:Y:S02]  /*0fb0*/  SHF.R.U32.HI R5, RZ, R8, R5 ;  /* 0x00000008ff057219 */ /* 0x000fe40000011605 */
[----:B------:R-:W-:Y:S02]  /*0fc0*/  SHF.R.U32.HI R14, RZ, R7, R14 ;  /* 0x00000007ff0e7219 */ /* 0x000fe4000001160e */
[----:B------:R-:W-:Y:S01]  /*0fd0*/  SEL R5, R124, R5, !P1 ;  /* 0x000000057c057207 */ /* 0x000fe20004800000 */
[----:B--2---:R-:W-:Y:S01]  /*0fe0*/  IMAD.HI.U32 R13, R11, R2, RZ ;  /* 0x000000020b0d7227 */ /* 0x004fe200078e00ff */
[----:B------:R-:W-:-:S03]  /*0ff0*/  SEL R14, R125, R14, !P2 ;  /* 0x0000000e7d0e7207 */ /* 0x000fc60005000000 */
[----:B------:R-:W-:Y:S01]  /*1000*/  IMAD.HI.U32 R6, R12, R2, RZ ;  /* 0x000000020c067227 */ /* 0x000fe200078e00ff */
[----:B------:R-:W-:-:S04]  /*1010*/  @P0 SHF.R.U32.HI R11, RZ, R3, R13 ;  /* 0x00000003ff0b0219 */ /* 0x000fc8000001160d */
[----:B------:R-:W-:Y:S01]  /*1020*/  @P0 SHF.R.U32.HI R12, RZ, R3, R6 ;  /* 0x00000003ff0c0219 */ /* 0x000fe20000011606 */
[----:B------:R-:W-:-:S04]  /*1030*/  IMAD R11, R11, R10, RZ ;  /* 0x0000000a0b0b7224 */ /* 0x000fc800078e02ff */
[----:B------:R-:W-:Y:S01]  /*1040*/  IMAD R6, R12, R10, RZ ;  /* 0x0000000a0c067224 */ /* 0x000fe200078e02ff */
[----:B------:R-:W-:-:S04]  /*1050*/  ISETP.GE.AND P1, PT, R5, R11, PT ;  /* 0x0000000b0500720c */ /* 0x000fc80003f26270 */
[----:B------:R-:W-:Y:S01]  /*1060*/  ISETP.GE.OR P1, PT, R14, R6, P1 ;  /* 0x000000060e00720c */ /* 0x000fe20000f26670 */
[----:B------:R-:W-:-:S05]  /*1070*/  IMAD.HI.U32 R6, R5, R2, RZ ;  /* 0x0000000205067227 */ /* 0x000fca00078e00ff */
[----:B------:R-:W-:-:S04]  /*1080*/  SHF.R.U32.HI R6, RZ, R3, R6 ;  /* 0x00000003ff067219 */ /* 0x000fc80000011606 */
[----:B------:R-:W-:-:S03]  /*1090*/  SEL R6, R5, R6, !P0 ;  /* 0x0000000605067207 */ /* 0x000fc60004000000 */
[----:B------:R-:W-:Y:S01]  /*10a0*/  @!P1 IMAD.HI.U32 R7, R14, R2, RZ ;  /* 0x000000020e079227 */ /* 0x000fe200078e00ff */
[----:B------:R-:W-:-:S04]  /*10b0*/  IADD3 R2, PT, PT, -R6, RZ, RZ ;  /* 0x000000ff06027210 */ /* 0x000fc80007ffe1ff */
[----:B------:R-:W-:Y:S01]  /*10c0*/  @!P1 SHF.R.U32.HI R3, RZ, R3, R7 ;  /* 0x00000003ff039219 */ /* 0x000fe20000011607 */
[----:B------:R-:W-:Y:S01]  /*10d0*/  IMAD R2, R10, R2, R5 ;  /* 0x000000020a027224 */ /* 0x000fe200078e0205 */
[----:B------:R-:W-:Y:S02]  /*10e0*/  IADD3 R7, PT, PT, -R5, RZ, RZ ;  /* 0x000000ff05077210 */ /* 0x000fe40007ffe1ff */
[----:B------:R-:W-:-:S03]  /*10f0*/  @!P1 SEL R3, R14, R3, !P0 ;  /* 0x000000030e039207 */ /* 0x000fc60004000000 */
[----:B------:R-:W-:Y:S02]  /*1100*/  IMAD R7, R4, R7, R124 ;  /* 0x0000000704077224 */ /* 0x000fe400078e027c */
[--C-:B------:R-:W-:Y:S02]  /*1110*/  @!P1 IMAD.IADD R6, R6, 0x1, -R3.reuse ;  /* 0x0000000106069824 */ /* 0x100fe400078e0a03 */
[----:B------:R-:W-:Y:S01]  /*1120*/  @!P1 IMAD R3, R2, R12, R3 ;  /* 0x0000000c02039224 */ /* 0x000fe200078e0203 */
[----:B------:R-:W-:Y:S01]  /*1130*/  IADD3 R2, PT, PT, -R14, RZ, RZ ;  /* 0x000000ff0e027210 */ /* 0x000fe20007ffe1ff */
[----:B------:R-:W-:Y:S02]  /*1140*/  @!P1 IMAD R5, R6, R10, R14 ;  /* 0x0000000a06059224 */ /* 0x000fe400078e020e */
[----:B------:R-:W-:Y:S02]  /*1150*/  @!P1 IMAD.MOV.U32 R14, RZ, RZ, R3 ;  /* 0x000000ffff0e9224 */ /* 0x000fe400078e0003 */
[----:B------:R-:W-:-:S02]  /*1160*/  IMAD R2, R9, R2, R125 ;  /* 0x0000000209027224 */ /* 0x000fc400078e027d */
[----:B------:R-:W-:Y:S02]  /*1170*/  IMAD R124, R5, R4, R7 ;  /* 0x00000004057c7224 */ /* 0x000fe400078e0207 */
[----:B------:R-:W-:Y:S02]  /*1180*/  IMAD R125, R14, R9, R2 ;  /* 0x000000090e7d7224 */ /* 0x000fe400078e0202 */
.L_x_15:
[----:B------:R-:W1:Y:S01]  /*1190*/  LDCU UR4, c[0x0][0xb30] ;  /* 0x00016600ff0477ac */ /* 0x000e620008000800 */
[----:B------:R-:W2:Y:S08]  /*11a0*/  S2UR UR37, SR_CgaCtaId ;  /* 0x00000000002579c3 */ /* 0x000eb00000008800 */
[----:B------:R-:W3:Y:S01]  /*11b0*/  LDC R60, c[0x0][0xb24] ;  /* 0x0002c900ff3c7b82 */ /* 0x000ee20000000800 */
[----:B-1----:R-:W-:-:S09]  /*11c0*/  UISETP.NE.AND UP1, UPT, UR4, 0x1, UPT ;  /* 0x000000010400788c */ /* 0x002fd2000bf25270 */
[----:B--2---:R-:W-:Y:S05]  /*11d0*/  BRA.U UP1, `(.L_x_16) ;  /* 0x0000000101407547 */ /* 0x004fea000b800000 */
[----:B------:R-:W1:Y:S08]  /*11e0*/  LDC.64 R4, c[0x0][0xb10] ;  /* 0x0002c400ff047b82 */ /* 0x000e700000000a00 */
[----:B------:R-:W2:Y:S08]  /*11f0*/  LDC.64 R2, c[0x0][0xb18] ;  /* 0x0002c600ff027b82 */ /* 0x000eb00000000a00 */
[----:B------:R-:W4:Y:S08]  /*1200*/  LDC R6, c[0x0][0xb20] ;  /* 0x0002c800ff067b82 */ /* 0x000f300000000800 */
[----:B------:R-:W3:Y:S01]  /*1210*/  LDC R7, c[0x0][0xb0c] ;  /* 0x0002c300ff077b82 */ /* 0x000ee20000000800 */
[----:B-1----:R-:W-:-:S05]  /*1220*/  IMAD.HI.U32 R4, R125, R4, RZ ;  /* 0x000000047d047227 */ /* 0x002fca00078e00ff */
[----:B------:R-:W-:Y:S01]  /*1230*/  SHF.R.U32.HI R4, RZ, R5, R4 ;  /* 0x00000005ff047219 */ /* 0x000fe20000011604 */
[----:B--2---:R-:W-:Y:S01]  /*1240*/  IMAD.HI.U32 R3, R124, R3, RZ ;  /* 0x000000037c037227 */ /* 0x004fe200078e00ff */
[----:B------:R-:W-:-:S04]  /*1250*/  ISETP.NE.AND P0, PT, R2, 0x1, PT ;  /* 0x000000010200780c */ /* 0x000fc80003f05270 */
[----:B----4-:R-:W-:-:S04]  /*1260*/  SHF.R.U32.HI R3, RZ, R6, R3 ;  /* 0x00000006ff037219 */ /* 0x010fc80000011603 */
[----:B------:R-:W-:Y:S02]  /*1270*/  SEL R3, R124, R3, !P0 ;  /* 0x000000037c037207 */ /* 0x000fe40004000000 */
[----:B---3--:R-:W-:-:S04]  /*1280*/  ISETP.NE.AND P1, PT, R7, 0x1, PT ;  /* 0x000000010700780c */ /* 0x008fc80003f25270 */
[----:B------:R-:W-:-:S05]  /*1290*/  SEL R4, R125, R4, !P1 ;  /* 0x000000047d047207 */ /* 0x000fca0004800000 */
[----:B------:R-:W-:Y:S02]  /*12a0*/  IMAD.IADD R5, R3, 0x1, -R4 ;  /* 0x0000000103057824 */ /* 0x000fe400078e0a04 */
[----:B------:R-:W-:Y:S02]  /*12b0*/  IMAD.IADD R3, R4, 0x1, -R3 ;  /* 0x0000000104037824 */ /* 0x000fe400078e0a03 */
[----:B------:R-:W-:Y:S02]  /*12c0*/  IMAD R125, R5, R7, R125 ;  /* 0x00000007057d7224 */ /* 0x000fe400078e027d */
[----:B------:R-:W-:-:S07]  /*12d0*/  IMAD R124, R3, R2, R124 ;  /* 0x00000002037c7224 */ /* 0x000fce00078e027c */
.L_x_16:
[----:B------:R-:W-:Y:S01]  /*12e0*/  BAR.SYNC.DEFER_BLOCKING 0x0 ;  /* 0x0000000000007b1d */ /* 0x000fe20000010000 */
[----:B------:R-:W-:Y:S01]  /*12f0*/  UISETP.NE.AND UP1, UPT, UR10, 0x2, UPT ;  /* 0x000000020a00788c */ /* 0x000fe2000bf25270 */
[----:B------:R-:W-:Y:S02]  /*1300*/  ISETP.NE.OR P5, PT, R0, 0x2, !P5 ;  /* 0x000000020000780c */ /* 0x000fe40006fa5670 */
[----:B------:R-:W-:-:S06]  /*1310*/  LOP3.LUT R2, R138, 0x1f, RZ, 0xc0, !PT ;  /* 0x0000001f8a027812 */ /* 0x000fcc00078ec0ff */
[----:B------:R-:W-:Y:S05]  /*1320*/  BRA.U UP1, `(.L_x_17) ;  /* 0x0000001501147547 */ /* 0x000fea000b800000 */
[----:B------:R-:W1:Y:S01]  /*1330*/  LDCU UR6, c[0x0][0x38c] ;  /* 0x00007180ff0677ac */ /* 0x000e620008000800 */
[----:B------:R-:W2:Y:S01]  /*1340*/  LDC R8, c[0x0][0x370] ;  /* 0x0000dc00ff087b82 */ /* 0x000ea20000000800 */
[----:B------:R-:W-:Y:S01]  /*1350*/  PLOP3.LUT P1, PT, PT, PT, UP2, 0x80, 0x8 ;  /* 0x000000000008781c */ /* 0x000fe20003f2f028 */
[----:B------:R-:W-:Y:S01]  /*1360*/  IMAD.MOV.U32 R15, RZ, RZ, 0x1 ;  /* 0x00000001ff0f7424 */ /* 0x000fe200078e00ff */
[----:B------:R-:W-:Y:S01]  /*1370*/  ISETP.EQ.OR P4, PT, R2, RZ, P5 ;  /* 0x000000ff0200720c */ /* 0x000fe20002f82670 */
[----:B------:R-:W-:Y:S01]  /*1380*/  IMAD.MOV.U32 R14, RZ, RZ, RZ ;  /* 0x000000ffff0e7224 */ /* 0x000fe200078e00ff */
[----:B------:R-:W-:Y:S02]  /*1390*/  PLOP3.LUT P1, PT, P1, PT, PT, 0x8, 0x80 ;  /* 0x000000000080781c */ /* 0x000fe40000f2e170 */
[----:B------:R-:W-:Y:S01]  /*13a0*/  CS2R R12, SRZ ;  /* 0x00000000000c7805 */ /* 0x000fe2000001ff00 */
[----:B------:R-:W-:Y:S01]  /*13b0*/  IMAD.MOV.U32 R11, RZ, RZ, 0x1 ;  /* 0x00000001ff0b7424 */ /* 0x000fe200078e00ff */
[----:B------:R-:W4:Y:S01]  /*13c0*/  LDC R0, c[0x0][0x374] ;  /* 0x0000dd00ff007b82 */ /* 0x000f220000000800 */
[----:B------:R-:W2:Y:S01]  /*13d0*/  LDCU.64 UR38, c[0x0][0x348] ;  /* 0x00006900ff2677ac */ /* 0x000ea20008000a00 */
[----:B------:R-:W-:Y:S01]  /*13e0*/  UMOV UR22, URZ ;  /* 0x000000ff00167c82 */ /* 0x000fe20008000000 */
[----:B-1----:R-:W-:-:S02]  /*13f0*/  UIADD3 UR5, UPT, UPT, UR6, 0xff, URZ ;  /* 0x000000ff06057890 */ /* 0x002fc4000fffe0ff */
[----:B------:R-:W-:Y:S02]  /*1400*/  UIADD3 UR47, UPT, UPT, UR6, 0x1fe, URZ ;  /* 0x000001fe062f7890 */ /* 0x000fe4000fffe0ff */
[----:B------:R-:W-:-:S04]  /*1410*/  USHF.R.S32.HI UR4, URZ, 0x1f, UR5 ;  /* 0x0000001fff047899 */ /* 0x000fc80008011405 */
[----:B------:R-:W-:-:S04]  /*1420*/  ULEA.HI UR4, UR4, UR5, URZ, 0x8 ;  /* 0x0000000504047291 */ /* 0x000fc8000f8f40ff */
[----:B------:R-:W-:Y:S02]  /*1430*/  USHF.R.S32.HI UR45, URZ, 0x8, UR4 ;  /* 0x00000008ff2d7899 */ /* 0x000fe40008011404 */
[----:B------:R-:W-:Y:S02]  /*1440*/  UIADD3 UR4, UPT, UPT, UR6, -0x1, URZ ;  /* 0xffffffff06047890 */ /* 0x000fe4000fffe0ff */
[----:B------:R-:W-:Y:S02]  /*1450*/  UISETP.LT.U32.AND UP0, UPT, UR45, 0x2, UPT ;  /* 0x000000022d00788c */ /* 0x000fe4000bf01070 */
[----:B------:R-:W-:Y:S02]  /*1460*/  UISETP.GE.U32.AND UP1, UPT, UR4, -0x1ff, UPT ;  /* 0xfffffe010400788c */ /* 0x000fe4000bf26070 */
[----:B------:R-:W-:-:S04]  /*1470*/  USEL UR29, UR45, 0x2, UP0 ;  /* 0x000000022d1d7887 */ /* 0x000fc80008000000 */
[----:B------:R-:W-:Y:S02]  /*1480*/  UIADD3 UR23, UPT, UPT, UR29, -0x1, URZ ;  /* 0xffffffff1d177890 */ /* 0x000fe4000fffe0ff */
[----:B------:R-:W-:-:S03]  /*1490*/  UIADD3 UR46, UPT, UPT, UR45, -UR29, URZ ;  /* 0x8000001d2d2e7290 */ /* 0x000fc6000fffe0ff */
[----:B------:R-:W-:-:S04]  /*14a0*/  @UP1 UIADD3 UR23, UPT, UPT, UR29, URZ, URZ ;  /* 0x000000ff1d171290 */ /* 0x000fc8000fffe0ff */
[----:B--2---:R-:W-:-:S12]  /*14b0*/  UIADD3 UR23, UPT, UPT, UR23, 0x1, URZ ;  /* 0x0000000117177890 */ /* 0x004fd8000fffe0ff */
.L_x_35:
[----:B------:R-:W-:Y:S01]  /*14c0*/  UISETP.NE.AND UP0, UPT, UR37, URZ, UPT ;  /* 0x000000ff2500728c */ /* 0x000fe2000bf05270 */
[----:B------:R-:W1:Y:S08]  /*14d0*/  S2UR UR37, SR_CgaCtaId ;  /* 0x00000000002579c3 */ /* 0x000e700000008800 */
[----:B------:R-:W-:Y:S05]  /*14e0*/  BRA.U UP0, `(.L_x_18) ;  /* 0x0000000100347547 */ /* 0x000fea000b800000 */
[----:B------:R-:W2:Y:S01]  /*14f0*/  S2R R2, SR_CgaCtaId ;  /* 0x0000000000027919 */ /* 0x000ea20000008800 */
[----:B------:R-:W-:-:S04]  /*1500*/  MOV R3, 0x400 ;  /* 0x0000040000037802 */ /* 0x000fc80000000f00 */
[----:B--2---:R-:W-:Y:S02]  /*1510*/  LEA R2, R2, R3, 0x18 ;  /* 0x0000000302027211 */ /* 0x004fe400078ec0ff */
[----:B------:R-:W-:-:S03]  /*1520*/  SHF.L.U32 R3, R11, 0x1f, RZ ;  /* 0x0000001f0b037819 */ /* 0x000fc600000006ff */
[----:B------:R-:W-:-:S04]  /*1530*/  IMAD R2, R12, 0x8, R2 ;  /* 0x000000080c027824 */ /* 0x000fc800078e0202 */
[----:B------:R-:W2:Y:S02]  /*1540*/  SYNCS.PHASECHK.TRANS64.TRYWAIT P0, [R2+URZ+0xc0], R3 ;  /* 0x0000c003020075a7 */ /* 0x000ea400080011ff */
[----:B--2---:R-:W-:Y:S05]  /*1550*/  @!P0 BRA `(.L_x_19) ;  /* 0x0000005c00948947 */ /* 0x004fea0003800000 */
.L_x_102:
[----:B------:R-:W-:Y:S01]  /*1560*/  VIADD R12, R12, 0x1 ;  /* 0x000000010c0c7836 */ /* 0x000fe20000000000 */
[----:B------:R2:W-:Y:S04]  /*1570*/  SYNCS.ARRIVE.TRANS64.A1T0 RZ, [R2+URZ+0xb0], RZ ;  /* 0x0000b0ff02ff79a7 */ /* 0x0005e800081000ff */
[----:B------:R-:W-:-:S04]  /*1580*/  ISETP.NE.AND P0, PT, R12, 0x2, PT ;  /* 0x000000020c00780c */ /* 0x000fc80003f05270 */
[----:B------:R-:W-:Y:S02]  /*1590*/  SEL R12, R12, RZ, P0 ;  /* 0x000000ff0c0c7207 */ /* 0x000fe40000000000 */
[----:B--2---:R-:W-:-:S04]  /*15a0*/  SEL R2, RZ, 0x1, P0 ;  /* 0x00000001ff027807 */ /* 0x004fc80000000000 */
[----:B------:R-:W-:-:S07]  /*15b0*/  LOP3.LUT R11, R11, R2, RZ, 0x3c, !PT ;  /* 0x000000020b0b7212 */ /* 0x000fce00078e3cff */
.L_x_18:
[----:B------:R-:W-:Y:S01]  /*15c0*/  UMOV UR4, 0x400 ;  /* 0x0000040000047882 */ /* 0x000fe20000000000 */
[----:B------:R-:W-:Y:S01]  /*15d0*/  SHF.L.U32 R2, R15, 0x1f, RZ ;  /* 0x0000001f0f027819 */ /* 0x000fe200000006ff */
[----:B-1----:R-:W-:Y:S01]  /*15e0*/  ULEA UR4, UR37, UR4, 0x18 ;  /* 0x0000000425047291 */ /* 0x002fe2000f8ec0ff */
[----:B------:R-:W-:Y:S01]  /*15f0*/  R2UR UR59, R125 ;  /* 0x000000007d3b72ca */ /* 0x000fe200000e0000 */
[----:B------:R-:W-:Y:S01]  /*1600*/  UISETP.GE.U32.AND UP0, UPT, UR47, 0x1ff, UPT ;  /* 0x000001ff2f00788c */ /* 0x000fe2000bf06070 */
[----:B------:R-:W-:Y:S01]  /*1610*/  R2UR UR27, R124 ;  /* 0x000000007c1b72ca */ /* 0x000fe200000e0000 */
[----:B------:R-:W-:Y:S01]  /*1620*/  ULEA UR5, UR22, UR4, 0x3 ;  /* 0x0000000416057291 */ /* 0x000fe2000f8e18ff */
[----:B------:R-:W-:-:S08]  /*1630*/  UMOV UR13, URZ ;  /* 0x000000ff000d7c82 */ /* 0x000fd00008000000 */
[----:B------:R1:W2:Y:S01]  /*1640*/  SYNCS.PHASECHK.TRANS64.TRYWAIT P0, [UR5+0x10], R2 ;  /* 0x00001002ff0075a7 */ /* 0x0002a20008001105 */
[----:B------:R-:W-:Y:S02]  /*1650*/  USHF.L.U32 UR59, UR59, 0x7, URZ ;  /* 0x000000073b3b7899 */ /* 0x000fe400080006ff */
[----:B------:R-:W-:Y:S01]  /*1660*/  UIMAD UR27, UR27, 0x30, URZ ;  /* 0x000000301b1b78a4 */ /* 0x000fe2000f8e02ff */
[----:B------:R-:W-:Y:S11]  /*1670*/  BRA.U !UP0, `(.L_x_20) ;  /* 0x00000005082c7547 */ /* 0x000ff6000b800000 */
[----:B------:R-:W-:Y:S01]  /*1680*/  UMOV UR21, URZ ;  /* 0x000000ff00157c82 */ /* 0x000fe20008000000 */
[----:B------:R-:W-:-:S05]  /*1690*/  UMOV UR5, UR22 ;  /* 0x0000001600057c82 */ /* 0x000fca0008000000 */
.L_x_25:
[----:B--2---:R-:W-:Y:S01]  /*16a0*/  @!P5 MOV R3, 0x16000 ;  /* 0x000160000003d802 */ /* 0x004fe20000000f00 */
[----:B------:R-:W-:Y:S01]  /*16b0*/  ULEA UR57, UR5, UR4, 0x3 ;  /* 0x0000000405397291 */ /* 0x000fe2000f8e18ff */
[----:B-12---:R-:W-:Y:S11]  /*16c0*/  @P0 BRA `(.L_x_21) ;  /* 0x00000000000c0947 */ /* 0x006ff60003800000 */
[----:B------:R-:W-:Y:S04]  /*16d0*/  SHF.L.U32 R4, R15, 0x1f, RZ ;  /* 0x0000001f0f047819 */ /* 0x000fe800000006ff */
[----:B------:R-:W2:Y:S02]  /*16e0*/  SYNCS.PHASECHK.TRANS64.TRYWAIT P0, [UR57+0x10], R4 ;  /* 0x00001004ff0075a7 */ /* 0x000ea40008001139 */
[----:B--2---:R-:W-:Y:S05]  /*16f0*/  @!P0 BRA `(.L_x_22) ;  /* 0x0000005c00408947 */ /* 0x004fea0003800000 */
.L_x_21:
[----:B------:R2:W-:Y:S01]  /*1700*/  @!P5 SYNCS.ARRIVE.TRANS64 RZ, [UR57], R3 ;  /* 0x00000003ffffd9a7 */ /* 0x0005e20008000039 */
[----:B------:R-:W-:Y:S04]  /*1710*/  BSSY.RECONVERGENT B0, `(.L_x_23) ;  /* 0x0000003000007945 */ /* 0x000fe80003800200 */
[----:B------:R-:W-:Y:S05]  /*1720*/  @P4 BRA `(.L_x_24) ;  /* 0x0000000000044947 */ /* 0x000fea0003800000 */
[----:B------:R-:W-:Y:S05]  /*1730*/  BPT.TRAP 0x1 ;  /* 0x000000040000795c */ /* 0x000fea0000300000 */
.L_x_24:
[----:B------:R-:W-:Y:S05]  /*1740*/  BSYNC.RECONVERGENT B0 ;  /* 0x0000000000007941 */ /* 0x000fea0003800200 */
.L_x_23:
[----:B------:R-:W-:Y:S02]  /*1750*/  UIADD3 UR6, UPT, UPT, UR5, 0x1, URZ ;  /* 0x0000000105067890 */ /* 0x000fe4000fffe0ff */
[----:B------:R-:W-:Y:S02]  /*1760*/  ULEA UR32, UR5, UR4, 0x10 ;  /* 0x0000000405207291 */ /* 0x000fe4000f8e80ff */
[----:B------:R-:W-:Y:S02]  /*1770*/  UISETP.NE.AND UP0, UPT, UR6, 0x2, UPT ;  /* 0x000000020600788c */ /* 0x000fe4000bf05270 */
[----:B------:R-:W-:Y:S02]  /*1780*/  USHF.L.U32 UR58, UR21, 0x8, URZ ;  /* 0x00000008153a7899 */ /* 0x000fe400080006ff */
[----:B------:R-:W-:Y:S02]  /*1790*/  USEL UR7, URZ, 0x1, UP0 ;  /* 0x00000001ff077887 */ /* 0x000fe40008000000 */
[----:B------:R-:W-:Y:S02]  /*17a0*/  USEL UR22, UR6, URZ, UP0 ;  /* 0x000000ff06167287 */ /* 0x000fe40008000000 */
[----:B------:R-:W-:Y:S02]  /*17b0*/  UIADD3 UR56, UPT, UPT, UR32, 0x6300, URZ ;  /* 0x0000630020387890 */ /* 0x000fe4000fffe0ff */
[----:B------:R-:W-:Y:S01]  /*17c0*/  ULEA UR6, UR22, UR4, 0x3 ;  /* 0x0000000416067291 */ /* 0x000fe2000f8e18ff */
[----:B------:R-:W-:Y:S01]  /*17d0*/  LOP3.LUT R15, R15, UR7, RZ, 0x3c, !PT ;  /* 0x000000070f0f7c12 */ /* 0x000fe2000f8e3cff */
[----:B------:R-:W-:Y:S01]  /*17e0*/  UMOV UR30, 0x0 ;  /* 0x00000000001e7882 */ /* 0x000fe20000000000 */
[----:B------:R-:W-:Y:S01]  /*17f0*/  UMOV UR31, 0x10000000 ;  /* 0x10000000001f7882 */ /* 0x000fe20000000000 */
[----:B------:R-:W-:Y:S01]  /*1800*/  UIADD3 UR50, UPT, UPT, UR58, 0x40, URZ ;  /* 0x000000403a327890 */ /* 0x000fe2000fffe0ff */
[----:B-1----:R-:W-:Y:S01]  /*1810*/  SHF.L.U32 R2, R15, 0x1f, RZ ;  /* 0x0000001f0f027819 */ /* 0x002fe200000006ff */
[----:B------:R-:W-:Y:S01]  /*1820*/  UIADD3 UR48, UPT, UPT, UR32, 0xa300, URZ ;  /* 0x0000a30020307890 */ /* 0x000fe2000fffe0ff */
[----:B------:R-:W-:Y:S02]  /*1830*/  UMOV UR49, UR57 ;  /* 0x0000003900317c82 */ /* 0x000fe40008000000 */
[----:B------:R1:W1:Y:S01]  /*1840*/  SYNCS.PHASECHK.TRANS64.TRYWAIT P0, [UR6+0x10], R2 ;  /* 0x00001002ff0075a7 */ /* 0x0002620008001106 */
[----:B------:R-:W-:Y:S01]  /*1850*/  UIADD3 UR6, UP1, UPT, UR38, 0x80, URZ ;  /* 0x0000008026067890 */ /* 0x000fe2000ff3e0ff */
[----:B------:R-:W-:Y:S01]  /*1860*/  UMOV UR51, UR59 ;  /* 0x0000003b00337c82 */ /* 0x000fe20008000000 */
[----:B------:R-:W-:Y:S02]  /*1870*/  UMOV UR52, UR60 ;  /* 0x0000003c00347c82 */ /* 0x000fe40008000000 */
[----:B------:R-:W-:Y:S02]  /*1880*/  UIADD3.X UR7, UPT, UPT, URZ, UR39, URZ, UP1, !UPT ;  /* 0x00000027ff077290 */ /* 0x000fe40008ffe4ff */
[----:B------:R-:W-:Y:S02]  /*1890*/  UIADD3 UR42, UPT, UPT, UR58, 0x80, URZ ;  /* 0x000000803a2a7890 */ /* 0x000fe4000fffe0ff */
[----:B------:R-:W-:Y:S01]  /*18a0*/  UIADD3 UR40, UPT, UPT, UR32, 0xe300, URZ ;  /* 0x0000e30020287890 */ /* 0x000fe2000fffe0ff */
[----:B------:R-:W-:Y:S01]  /*18b0*/  UMOV UR41, UR57 ;  /* 0x0000003900297c82 */ /* 0x000fe20008000000 */
[----:B------:R-:W-:Y:S01]  /*18c0*/  UMOV UR43, UR59 ;  /* 0x0000003b002b7c82 */ /* 0x000fe20008000000 */
[----:B------:R-:W-:Y:S02]  /*18d0*/  UMOV UR44, UR60 ;  /* 0x0000003c002c7c82 */ /* 0x000fe40008000000 */
[----:B------:R-:W-:Y:S01]  /*18e0*/  UTMALDG.3D [UR56], [UR6], desc[UR30] ;  /* 0x00001e38060075b4 */ /* 0x000fe20008011000 */
[----:B------:R-:W-:Y:S02]  /*18f0*/  UIADD3 UR34, UPT, UPT, UR58, 0xc0, URZ ;  /* 0x000000c03a227890 */ /* 0x000fe4000fffe0ff */
[----:B------:R-:W-:Y:S02]  /*1900*/  UIADD3 UR32, UPT, UPT, UR32, 0x12300, URZ ;  /* 0x0001230020207890 */ /* 0x000fe4000fffe0ff */
[----:B------:R-:W-:Y:S01]  /*1910*/  UIADD3 UR14, UP0, UPT, UR38, 0x180, URZ ;  /* 0x00000180260e7890 */ /* 0x000fe2000ff1e0ff */
[----:B------:R-:W-:Y:S01]  /*1920*/  UMOV UR33, UR57 ;  /* 0x0000003900217c82 */ /* 0x000fe20008000000 */
[----:B------:R-:W-:Y:S01]  /*1930*/  UTMALDG.3D [UR48], [UR6], desc[UR30] ;  /* 0x00001e30060075b4 */ /* 0x000fe20008011000 */
[----:B------:R-:W-:Y:S01]  /*1940*/  UMOV UR35, UR59 ;  /* 0x0000003b00237c82 */ /* 0x000fe20008000000 */
[----:B------:R-:W-:Y:S01]  /*1950*/  UMOV UR36, UR60 ;  /* 0x0000003c00247c82 */ /* 0x000fe20008000000 */
[----:B------:R-:W-:Y:S01]  /*1960*/  UIADD3.X UR15, UPT, UPT, URZ, UR39, URZ, UP0, !UPT ;  /* 0x00000027ff0f7290 */ /* 0x000fe200087fe4ff */
[----:B------:R-:W-:Y:S01]  /*1970*/  UMOV UR25, UR57 ;  /* 0x0000003900197c82 */ /* 0x000fe20008000000 */
[----:B------:R-:W-:Y:S01]  /*1980*/  UMOV UR28, UR60 ;  /* 0x0000003c001c7c82 */ /* 0x000fe20008000000 */
[----:B------:R-:W-:Y:S01]  /*1990*/  UMOV UR26, UR58 ;  /* 0x0000003a001a7c82 */ /* 0x000fe20008000000 */
[----:B------:R-:W-:Y:S01]  /*19a0*/  UTMALDG.3D [UR40], [UR6], desc[UR30] ;  /* 0x00001e28060075b4 */ /* 0x000fe20008011000 */
[----:B------:R-:W-:Y:S01]  /*19b0*/  UIMAD UR5, UR5, 0x6000, UR4 ;  /* 0x00006000050578a4 */ /* 0x000fe2000f8e0204 */
[----:B------:R-:W-:Y:S01]  /*19c0*/  UMOV UR9, UR57 ;  /* 0x0000003900097c82 */ /* 0x000fe20008000000 */
[----:B------:R-:W-:Y:S02]  /*19d0*/  UMOV UR11, UR27 ;  /* 0x0000001b000b7c82 */ /* 0x000fe40008000000 */
[----:B------:R-:W-:Y:S02]  /*19e0*/  UIADD3 UR24, UPT, UPT, UR5, 0x26300, URZ ;  /* 0x0002630005187890 */ /* 0x000fe4000fffe0ff */
[----:B------:R-:W-:Y:S01]  /*19f0*/  UIADD3 UR8, UPT, UPT, UR5, 0x27b00, URZ ;  /* 0x00027b0005087890 */ /* 0x000fe2000fffe0ff */
[----:B------:R-:W-:Y:S01]  /*1a00*/  UTMALDG.3D [UR32], [UR6], desc[UR30] ;  /* 0x00001e20060075b4 */ /* 0x000fe20008011000 */
[----:B------:R-:W-:Y:S01]  /*1a10*/  UMOV UR12, UR60 ;  /* 0x0000003c000c7c82 */ /* 0x000fe20008000000 */
[----:B------:R-:W-:Y:S01]  /*1a20*/  UMOV UR10, UR50 ;  /* 0x00000032000a7c82 */ /* 0x000fe20008000000 */
[----:B------:R-:W-:Y:S01]  /*1a30*/  UIADD3 UR16, UPT, UPT, UR5, 0x29300, URZ ;  /* 0x0002930005107890 */ /* 0x000fe2000fffe0ff */
[----:B------:R-:W-:Y:S01]  /*1a40*/  UMOV UR17, UR57 ;  /* 0x0000003900117c82 */ /* 0x000fe20008000000 */
[----:B------:R-:W-:Y:S01]  /*1a50*/  UMOV UR19, UR27 ;  /* 0x0000001b00137c82 */ /* 0x000fe20008000000 */
[----:B------:R-:W-:Y:S01]  /*1a60*/  UMOV UR20, UR60 ;  /* 0x0000003c00147c82 */ /* 0x000fe20008000000 */
[----:B------:R-:W-:Y:S01]  /*1a70*/  UTMALDG.3D [UR24], [UR14], desc[UR30] ;  /* 0x00001e180e0075b4 */ /* 0x000fe20008011000 */
[----:B------:R-:W-:Y:S01]  /*1a80*/  UMOV UR18, UR42 ;  /* 0x0000002a00127c82 */ /* 0x000fe20008000000 */
[----:B------:R-:W-:Y:S01]  /*1a90*/  UIADD3 UR21, UPT, UPT, UR21, 0x1, URZ ;  /* 0x0000000115157890 */ /* 0x000fe2000fffe0ff */
[----:B------:R-:W-:Y:S03]  /*1aa0*/  UMOV UR13, UR23 ;  /* 0x00000017000d7c82 */ /* 0x000fe60008000000 */
[----:B------:R-:W-:Y:S01]  /*1ab0*/  UISETP.NE.AND UP0, UPT, UR21, UR23, UPT ;  /* 0x000000171500728c */ /* 0x000fe2000bf05270 */
[----:B------:R3:W-:Y:S01]  /*1ac0*/  UTMALDG.3D [UR8], [UR14], desc[UR30] ;  /* 0x00001e080e0075b4 */ /* 0x0007e20008011000 */
[----:B------:R1:W-:Y:S01]  /*1ad0*/  UTMALDG.3D [UR16], [UR14], desc[UR30] ;  /* 0x00001e100e0075b4 */ /* 0x0003e20008011000 */
[----:B---3--:R-:W-:Y:S01]  /*1ae0*/  UIADD3 UR8, UPT, UPT, UR5, 0x2ab00, URZ ;  /* 0x0002ab0005087890 */ /* 0x008fe2000fffe0ff */
[----:B------:R-:W-:Y:S02]  /*1af0*/  UMOV UR10, UR34 ;  /* 0x00000022000a7c82 */ /* 0x000fe40008000000 */
[----:B------:R-:W-:Y:S06]  /*1b00*/  UMOV UR5, UR22 ;  /* 0x0000001600057c82 */ /* 0x000fec0008000000 */
[----:B------:R3:W-:Y:S02]  /*1b10*/  UTMALDG.3D [UR8], [UR14], desc[UR30] ;  /* 0x00001e080e0075b4 */ /* 0x0007e40008011000 */
[----:B---3--:R-:W-:Y:S05]  /*1b20*/  BRA.U UP0, `(.L_x_25) ;  /* 0xfffffff900dc7547 */ /* 0x008fea000b83ffff */
.L_x_20:
[----:B------:R-:W-:Y:S01]  /*1b30*/  ULEA UR5, UR22, UR4, 0x3 ;  /* 0x0000000416057291 */ /* 0x000fe2000f8e18ff */
[----:B-1----:R-:W-:Y:S01]  /*1b40*/  SHF.L.U32 R2, R15, 0x1f, RZ ;  /* 0x0000001f0f027819 */ /* 0x002fe200000006ff */
[----:B------:R-:W-:Y:S01]  /*1b50*/  @!P1 SYNCS.ARRIVE.TRANS64.A1T0 RZ, [UR4+0x48], RZ ;  /* 0x000048ffffff99a7 */ /* 0x000fe20008100004 */
[----:B------:R-:W-:-:S06]  /*1b60*/  UISETP.GT.AND UP0, UPT, UR45, UR29, UPT ;  /* 0x0000001d2d00728c */ /* 0x000fcc000bf04270 */
[----:B--2---:R1:W2:Y:S03]  /*1b70*/  SYNCS.PHASECHK.TRANS64.TRYWAIT P0, [UR5+0x10], R2 ;  /* 0x00001002ff0075a7 */ /* 0x0042a60008001105 */
[----:B------:R-:W-:Y:S05]  /*1b80*/  BRA.U !UP0, `(.L_x_26) ;  /* 0x0000000508287547 */ /* 0x000fea000b800000 */
[----:B------:R-:W-:Y:S01]  /*1b90*/  UIADD3 UR21, UPT, UPT, UR46, UR13, URZ ;  /* 0x0000000d2e157290 */ /* 0x000fe2000fffe0ff */
[----:B------:R-:W-:-:S11]  /*1ba0*/  UMOV UR5, UR22 ;  /* 0x0000001600057c82 */ /* 0x000fd60008000000 */
.L_x_31:
[----:B--2---:R-:W-:Y:S01]  /*1bb0*/  @!P5 MOV R3, 0x16000 ;  /* 0x000160000003d802 */ /* 0x004fe20000000f00 */
[----:B------:R-:W-:Y:S01]  /*1bc0*/  ULEA UR57, UR5, UR4, 0x3 ;  /* 0x0000000405397291 */ /* 0x000fe2000f8e18ff */
[----:B-12---:R-:W-:Y:S11]  /*1bd0*/  @P0 BRA `(.L_x_27) ;  /* 0x00000000000c0947 */ /* 0x006ff60003800000 */
[----:B------:R-:W-:Y:S04]  /*1be0*/  SHF.L.U32 R4, R15, 0x1f, RZ ;  /* 0x0000001f0f047819 */ /* 0x000fe800000006ff */
[----:B------:R-:W2:Y:S02]  /*1bf0*/  SYNCS.PHASECHK.TRANS64.TRYWAIT P0, [UR57+0x10], R4 ;  /* 0x00001004ff0075a7 */ /* 0x000ea40008001139 */
[----:B--2---:R-:W-:Y:S05]  /*1c00*/  @!P0 BRA `(.L_x_28) ;  /* 0x0000005800148947 */ /* 0x004fea0003800000 */
.L_x_27:
[----:B------:R2:W-:Y:S01]  /*1c10*/  @!P5 SYNCS.ARRIVE.TRANS64 RZ, [UR57], R3 ;  /* 0x00000003ffffd9a7 */ /* 0x0005e20008000039 */
[----:B------:R-:W-:Y:S04]  /*1c20*/  BSSY.RECONVERGENT B0, `(.L_x_29) ;  /* 0x0000003000007945 */ /* 0x000fe80003800200 */
[----:B------:R-:W-:Y:S05]  /*1c30*/  @P4 BRA `(.L_x_30) ;  /* 0x0000000000044947 */ /* 0x000fea0003800000 */
[----:B------:R-:W-:Y:S05]  /*1c40*/  BPT.TRAP 0x1 ;  /* 0x000000040000795c */ /* 0x000fea0000300000 */
.L_x_30:
[----:B------:R-:W-:Y:S05]  /*1c50*/  BSYNC.RECONVERGENT B0 ;  /* 0x0000000000007941 */ /* 0x000fea0003800200 */
.L_x_29:
        /* <DEDUP_REMOVED lines=52> */
[----:B------:R-:W-:Y:S04]  /*1fa0*/  UIADD3 UR13, UPT, UPT, UR13, 0x1, URZ ;  /* 0x000000010d0d7890 */ /* 0x000fe8000fffe0ff */
        /* <DEDUP_REMOVED lines=8> */
.L_x_26:
[C---:B-1----:R-:W-:Y:S01]  /*2030*/  LEA R2, R14.reuse, UR4, 0x3 ;  /* 0x000000040e027c11 */ /* 0x042fe2000f8e18ff */
[----:B------:R-:W-:Y:S01]  /*2040*/  NOP ;  /* 0x0000000000007918 */ /* 0x000fe20000000000 */
[----:B--2---:R-:W-:Y:S02]  /*2050*/  SHF.L.U32 R3, R13, 0x1f, RZ ;  /* 0x0000001f0d037819 */ /* 0x004fe400000006ff */
[----:B------:R-:W-:Y:S02]  /*2060*/  LEA R4, R14, UR4, 0x4 ;  /* 0x000000040e047c11 */ /* 0x000fe4000f8e20ff */
[----:B------:R-:W1:Y:S02]  /*2070*/  SYNCS.PHASECHK.TRANS64.TRYWAIT P0, [R2+URZ+0x50], R3 ;  /* 0x00005003020075a7 */ /* 0x000e6400080011ff */
[----:B-1----:R-:W-:Y:S05]  /*2080*/  @!P0 BRA `(.L_x_32) ;  /* 0x00000054000c8947 */ /* 0x002fea0003800000 */
.L_x_105:
[----:B------:R-:W2:Y:S01]  /*2090*/  LDS.128 R4, [R4+0xe0] ;  /* 0x0000e00004047984 */ /* 0x000ea20000000c00 */
[----:B---3--:R-:W-:Y:S01]  /*20a0*/  ISETP.GE.AND P0, PT, R60, 0x1, PT ;  /* 0x000000013c00780c */ /* 0x008fe20003f06270 */
[----:B-1----:R-:W-:Y:S01]  /*20b0*/  VIADD R2, R2, 0x60 ;  /* 0x0000006002027836 */ /* 0x002fe20000000000 */
[----:B------:R-:W-:Y:S01]  /*20c0*/  @!PT LDS RZ, [RZ] ;  /* 0x00000000fffff984 */ /* 0x000fe20000000800 */
[----:B------:R-:W-:Y:S01]  /*20d0*/  @!PT LDS RZ, [RZ] ;  /* 0x00000000fffff984 */ /* 0x000fe20000000800 */
[----:B------:R-:W-:Y:S01]  /*20e0*/  @!PT LDS RZ, [RZ] ;  /* 0x00000000fffff984 */ /* 0x000fe20000000800 */
[----:B------:R-:W-:Y:S01]  /*20f0*/  @!PT LDS RZ, [RZ] ;  /* 0x00000000fffff984 */ /* 0x000fe20000000800 */
[----:B------:R1:W-:Y:S06]  /*2100*/  MEMBAR.ALL.CTA ;  /* 0x0000000000007992 */ /* 0x0003ec0000008000 */
[----:B-1----:R-:W1:Y:S01]  /*2110*/  FENCE.VIEW.ASYNC.S ;  /* 0x00000000000073c6 */ /* 0x002e620000000000 */
[----:B------:R-:W-:-:S04]  /*2120*/  PRMT R2, RZ, 0x654, R2 ;  /* 0x00000654ff027816 */ /* 0x000fc80000000002 */
[----:B-1----:R1:W-:Y:S01]  /*2130*/  SYNCS.ARRIVE.TRANS64.RED.A1T0 RZ, [R2+URZ], RZ ;  /* 0x000000ff02ff79a7 */ /* 0x0023e200081004ff */
[----:B--2---:R-:W-:-:S13]  /*2140*/  LOP3.LUT P2, RZ, R6, 0x1, RZ, 0xc0, !PT ;  /* 0x0000000106ff7812 */ /* 0x004fda000784c0ff */
[----:B------:R-:W-:Y:S01]  /*2150*/  @P2 SHF.R.U32.HI R3, RZ, 0x10, R5 ;  /* 0x00000010ff032819 */ /* 0x000fe20000011605 */
[----:B------:R-:W-:Y:S01]  /*2160*/  VOTEU.ANY UP0, P2 ;  /* 0x0000000000ff7886 */ /* 0x000fe20001000100 */
[----:B------:R-:W-:Y:S02]  /*2170*/  @P2 MOV R10, R4 ;  /* 0x00000004000a2202 */ /* 0x000fe40000000f00 */
[----:B------:R-:W-:Y:S02]  /*2180*/  @P2 R2UR.BROADCAST UR5, R3 ;  /* 0x00000000030522ca */ /* 0x000fe400008e0000 */
[----:B------:R-:W-:-:S11]  /*2190*/  @P2 LOP3.LUT R9, R5, 0xffff, RZ, 0xc0, !PT ;  /* 0x0000ffff05092812 */ /* 0x000fd600078ec0ff */
[----:B------:R-:W-:Y:S01]  /*21a0*/  @UP0 UMOV UR60, UR5 ;  /* 0x00000005003c0c82 */ /* 0x000fe20008000000 */
[----:B-1----:R-:W-:Y:S05]  /*21b0*/  @!P0 BRA `(.L_x_33) ;  /* 0x0000000000b88947 */ /* 0x002fea0003800000 */
[----:B------:R-:W4:Y:S01]  /*21c0*/  LDC.64 R4, c[0x0][0xb18] ;  /* 0x0002c600ff047b82 */ /* 0x000f220000000a00 */
[----:B------:R-:W-:-:S07]  /*21d0*/  ISETP.NE.AND P3, PT, R60, 0x1, PT ;  /* 0x000000013c00780c */ /* 0x000fce0003f65270 */
[----:B------:R-:W1:Y:S08]  /*21e0*/  LDC.64 R6, c[0x0][0xb10] ;  /* 0x0002c400ff067b82 */ /* 0x000e700000000a00 */
[----:B------:R-:W2:Y:S08]  /*21f0*/  LDC R16, c[0x0][0xb20] ;  /* 0x0002c800ff107b82 */ /* 0x000eb00000000800 */
[----:B------:R-:W3:Y:S01]  /*2200*/  LDC R17, c[0x0][0xb0c] ;  /* 0x0002c300ff117b82 */ /* 0x000ee20000000800 */
[----:B----4-:R-:W-:Y:S01]  /*2210*/  IMAD.HI.U32 R19, R0, R5, RZ ;  /* 0x0000000500137227 */ /* 0x010fe200078e00ff */
[----:B------:R-:W-:-:S03]  /*2220*/  ISETP.NE.AND P0, PT, R4, 0x1, PT ;  /* 0x000000010400780c */ /* 0x000fc60003f05270 */
[----:B------:R-:W-:-:S03]  /*2230*/  IMAD.HI.U32 R5, R9, R5, RZ ;  /* 0x0000000509057227 */ /* 0x000fc600078e00ff */
[----:B------:R-:W4:Y:S01]  /*2240*/  LDC.64 R2, c[0x0][0xb28] ;  /* 0x0002ca00ff027b82 */ /* 0x000f220000000a00 */
[----:B-1----:R-:W-:-:S04]  /*2250*/  IMAD.HI.U32 R20, R8, R6, RZ ;  /* 0x0000000608147227 */ /* 0x002fc800078e00ff */
[----:B------:R-:W-:Y:S01]  /*2260*/  IMAD.HI.U32 R21, R10, R6, RZ ;  /* 0x000000060a157227 */ /* 0x000fe200078e00ff */
[----:B------:R-:W-:Y:S02]  /*2270*/  SHF.R.U32.HI R20, RZ, R7, R20 ;  /* 0x00000007ff147219 */ /* 0x000fe40000011614 */
[-C--:B--2---:R-:W-:Y:S02]  /*2280*/  SHF.R.U32.HI R19, RZ, R16.reuse, R19 ;  /* 0x00000010ff137219 */ /* 0x084fe40000011613 */
[----:B------:R-:W-:Y:S02]  /*2290*/  SHF.R.U32.HI R5, RZ, R16, R5 ;  /* 0x00000010ff057219 */ /* 0x000fe40000011605 */
[----:B------:R-:W-:Y:S02]  /*22a0*/  SEL R19, R0, R19, !P0 ;  /* 0x0000001300137207 */ /* 0x000fe40004000000 */
[----:B------:R-:W-:Y:S02]  /*22b0*/  SHF.R.U32.HI R21, RZ, R7, R21 ;  /* 0x00000007ff157219 */ /* 0x000fe40000011615 */
[----:B---3--:R-:W-:-:S02]  /*22c0*/  ISETP.NE.AND P1, PT, R17, 0x1, PT ;  /* 0x000000011100780c */ /* 0x008fc40003f25270 */
[----:B------:R-:W-:Y:S02]  /*22d0*/  SEL R5, R9, R5, !P0 ;  /* 0x0000000509057207 */ /* 0x000fe40004000000 */
[----:B------:R-:W-:Y:S02]  /*22e0*/  SEL R20, R8, R20, !P1 ;  /* 0x0000001408147207 */ /* 0x000fe40004800000 */
[----:B------:R-:W-:Y:S01]  /*22f0*/  SEL R21, R10, R21, !P1 ;  /* 0x000000150a157207 */ /* 0x000fe20004800000 */
[----:B----4-:R-:W-:-:S04]  /*2300*/  IMAD.HI.U32 R18, R19, R2, RZ ;  /* 0x0000000213127227 */ /* 0x010fc800078e00ff */
        /* <DEDUP_REMOVED lines=10> */
[----:B------:R-:W-:-:S04]  /*23b0*/  @!P0 IMAD.HI.U32 R7, R21, R2, RZ ;  /* 0x0000000215078227 */ /* 0x000fc800078e00ff */
[----:B------:R-:W-:Y:S01]  /*23c0*/  IMAD.MOV R2, RZ, RZ, -R6 ;  /* 0x000000ffff027224 */ /* 0x000fe200078e0a06 */
[----:B------:R-:W-:Y:S02]  /*23d0*/  @!P0 SHF.R.U32.HI R3, RZ, R3, R7 ;  /* 0x00000003ff038219 */ /* 0x000fe40000011607 */
[----:B------:R-:W-:Y:S01]  /*23e0*/  IADD3 R7, PT, PT, -R5, RZ, RZ ;  /* 0x000000ff05077210 */ /* 0x000fe20007ffe1ff */
[----:B------:R-:W-:Y:S01]  /*23f0*/  IMAD R2, R60, R2, R5 ;  /* 0x000000023c027224 */ /* 0x000fe200078e0205 */
        /* <DEDUP_REMOVED lines=10> */
.L_x_33:
[----:B------:R-:W1:Y:S02]  /*24a0*/  LDCU UR5, c[0x0][0xb30] ;  /* 0x00016600ff0577ac */ /* 0x000e640008000800 */
[----:B-1----:R-:W-:-:S09]  /*24b0*/  UISETP.NE.AND UP0, UPT, UR5, 0x1, UPT ;  /* 0x000000010500788c */ /* 0x002fd2000bf05270 */
[----:B------:R-:W-:Y:S05]  /*24c0*/  BRA.U UP0, `(.L_x_34) ;  /* 0x0000000100407547 */ /* 0x000fea000b800000 */
[----:B------:R-:W1:Y:S08]  /*24d0*/  LDC.64 R4, c[0x0][0xb10] ;  /* 0x0002c400ff047b82 */ /* 0x000e700000000a00 */
[----:B------:R-:W2:Y:S08]  /*24e0*/  LDC.64 R2, c[0x0][0xb18] ;  /* 0x0002c600ff027b82 */ /* 0x000eb00000000a00 */
[----:B------:R-:W3:Y:S08]  /*24f0*/  LDC R6, c[0x0][0xb20] ;  /* 0x0002c800ff067b82 */ /* 0x000ef00000000800 */
[----:B------:R-:W4:Y:S01]  /*2500*/  LDC R7, c[0x0][0xb0c] ;  /* 0x0002c300ff077b82 */ /* 0x000f220000000800 */
[----:B-1----:R-:W-:-:S05]  /*2510*/  IMAD.HI.U32 R4, R10, R4, RZ ;  /* 0x000000040a047227 */ /* 0x002fca00078e00ff */
[----:B------:R-:W-:Y:S01]  /*2520*/  SHF.R.U32.HI R4, RZ, R5, R4 ;  /* 0x00000005ff047219 */ /* 0x000fe20000011604 */
[----:B--2---:R-:W-:Y:S01]  /*2530*/  IMAD.HI.U32 R3, R9, R3, RZ ;  /* 0x0000000309037227 */ /* 0x004fe200078e00ff */
[----:B------:R-:W-:-:S04]  /*2540*/  ISETP.NE.AND P0, PT, R2, 0x1, PT ;  /* 0x000000010200780c */ /* 0x000fc80003f05270 */
[----:B---3--:R-:W-:-:S04]  /*2550*/  SHF.R.U32.HI R3, RZ, R6, R3 ;  /* 0x00000006ff037219 */ /* 0x008fc80000011603 */
[----:B------:R-:W-:Y:S02]  /*2560*/  SEL R3, R9, R3, !P0 ;  /* 0x0000000309037207 */ /* 0x000fe40004000000 */
[----:B----4-:R-:W-:-:S04]  /*2570*/  ISETP.NE.AND P1, PT, R7, 0x1, PT ;  /* 0x000000010700780c */ /* 0x010fc80003f25270 */
[----:B------:R-:W-:-:S05]  /*2580*/  SEL R4, R10, R4, !P1 ;  /* 0x000000040a047207 */ /* 0x000fca0004800000 */
[----:B------:R-:W-:Y:S02]  /*2590*/  IMAD.IADD R5, R3, 0x1, -R4 ;  /* 0x0000000103057824 */ /* 0x000fe400078e0a04 */
[----:B------:R-:W-:Y:S02]  /*25a0*/  IMAD.IADD R3, R4, 0x1, -R3 ;  /* 0x0000000104037824 */ /* 0x000fe400078e0a03 */
[----:B------:R-:W-:Y:S02]  /*25b0*/  IMAD R10, R5, R7, R10 ;  /* 0x00000007050a7224 */ /* 0x000fe400078e020a */
[----:B------:R-:W-:-:S07]  /*25c0*/  IMAD R9, R3, R2, R9 ;  /* 0x0000000203097224 */ /* 0x000fce00078e0209 */
.L_x_34:
[----:B------:R-:W-:Y:S01]  /*25d0*/  VIADD R14, R14, 0x1 ;  /* 0x000000010e0e7836 */ /* 0x000fe20000000000 */
[----:B------:R-:W-:Y:S01]  /*25e0*/  PLOP3.LUT P1, PT, PT, PT, PT, 0x80, 0x8 ;  /* 0x000000000008781c */ /* 0x000fe20003f2f070 */
[----:B------:R-:W-:Y:S02]  /*25f0*/  IMAD.IADD R125, R10, 0x1, R123 ;  /* 0x000000010a7d7824 */ /* 0x000fe400078e027b */
[----:B------:R-:W-:Y:S01]  /*2600*/  IMAD.IADD R124, R9, 0x1, R122 ;  /* 0x00000001097c7824 */ /* 0x000fe200078e027a */
[----:B------:R-:W-:-:S04]  /*2610*/  ISETP.NE.AND P0, PT, R14, 0x2, PT ;  /* 0x000000020e00780c */ /* 0x000fc80003f05270 */
[----:B------:R-:W-:Y:S02]  /*2620*/  SEL R2, RZ, 0x1, P0 ;  /* 0x00000001ff027807 */ /* 0x000fe40000000000 */
[----:B------:R-:W-:Y:S02]  /*2630*/  SEL R14, R14, RZ, P0 ;  /* 0x000000ff0e0e7207 */ /* 0x000fe40000000000 */
[----:B------:R-:W-:Y:S01]  /*2640*/  LOP3.LUT R13, R13, R2, RZ, 0x3c, !PT ;  /* 0x000000020d0d7212 */ /* 0x000fe200078e3cff */
[----:B------:R-:W-:Y:S06]  /*2650*/  @P2 BRA `(.L_x_35) ;  /* 0xffffffec00982947 */ /* 0x000fec000383ffff */
[----:B------:R-:W-:Y:S01]  /*2660*/  UIADD3 UR5, UPT, UPT, UR4, 0x10, URZ ;  /* 0x0000001004057890 */ /* 0x000fe2000fffe0ff */
[----:B------:R-:W-:-:S03]  /*2670*/  SHF.L.U32 R2, R15, 0x1f, RZ ;  /* 0x0000001f0f027819 */ /* 0x000fc600000006ff */
[----:B------:R-:W-:-:S09]  /*2680*/  ULEA UR4, UR22, UR5, 0x3 ;  /* 0x0000000516047291 */ /* 0x000fd2000f8e18ff */
[----:B------:R-:W1:Y:S02]  /*2690*/  SYNCS.PHASECHK.TRANS64.TRYWAIT P0, [UR4], R2 ;  /* 0x00000002ff0075a7 */ /* 0x000e640008001104 */
[----:B-1----:R-:W-:Y:S05]  /*26a0*/  @!P0 BRA `(.L_x_36) ;  /* 0x0000004c00988947 */ /* 0x002fea0003800000 */
.L_x_107:
[----:B------:R-:W-:-:S04]  /*26b0*/  UIADD3 UR4, UPT, UPT, UR22, 0x1, URZ ;  /* 0x0000000116047890 */ /* 0x000fc8000fffe0ff */
[----:B------:R-:W-:-:S04]  /*26c0*/  UISETP.NE.AND UP0, UPT, UR4, 0x2, UPT ;  /* 0x000000020400788c */ /* 0x000fc8000bf05270 */
[----:B------:R-:W-:Y:S02]  /*26d0*/  USEL UR6, URZ, 0x1, UP0 ;  /* 0x00000001ff067887 */ /* 0x000fe40008000000 */
[----:B------:R-:W-:-:S04]  /*26e0*/  USEL UR4, UR4, URZ, UP0 ;  /* 0x000000ff04047287 */ /* 0x000fc80008000000 */
[----:B------:R-:W-:Y:S01]  /*26f0*/  ULEA UR4, UR4, UR5, 0x3 ;  /* 0x0000000504047291 */ /* 0x000fe2000f8e18ff */
[----:B-1----:R-:W-:-:S04]  /*2700*/  LOP3.LUT R2, R15, UR6, RZ, 0x3c, !PT ;  /* 0x000000060f027c12 */ /* 0x002fc8000f8e3cff */
[----:B------:R-:W-:Y:S01]  /*2710*/  SHF.L.U32 R2, R2, 0x1f, RZ ;  /* 0x0000001f02027819 */ /* 0x000fe200000006ff */
[----:B----4-:R-:W-:-:S07]  /*2720*/  IMAD.U32 R0, RZ, RZ, UR4 ;  /* 0x00000004ff007e24 */ /* 0x010fce000f8e00ff */
.L_x_37:
[----:B-1----:R1:W2:Y:S02]  /*2730*/  SYNCS.PHASECHK.TRANS64.TRYWAIT P0, [R0+URZ], R2 ;  /* 0x00000002000075a7 */ /* 0x0022a400080011ff */
[----:B--2---:R-:W-:Y:S05]  /*2740*/  @!P0 NANOSLEEP.SYNCS 0x989680 ;  /* 0x009896800000895d */ /* 0x004fea0003900000 */
[----:B------:R-:W2:Y:S02]  /*2750*/  @!P0 SYNCS.PHASECHK.TRANS64 P0, [R0+URZ], R2 ;  /* 0x00000002000085a7 */ /* 0x000ea400080010ff */
[----:B--2---:R-:W-:Y:S05]  /*2760*/  @P0 EXIT ;  /* 0x000000000000094d */ /* 0x004fea0003800000 */
[----:B------:R-:W-:Y:S05]  /*2770*/  BRA `(.L_x_37) ;  /* 0xfffffffc00ec7947 */ /* 0x000fea000383ffff */
.L_x_17:
[----:B------:R-:W-:-:S04]  /*2780*/  UISETP.NE.AND UP1, UPT, UR37, URZ, UPT ;  /* 0x000000ff2500728c */ /* 0x000fc8000bf25270 */
[----:B------:R-:W-:-:S09]  /*2790*/  UISETP.NE.OR UP1, UPT, UR10, 0x1, UP1 ;  /* 0x000000010a00788c */ /* 0x000fd20008f25670 */
[----:B------:R-:W-:Y:S05]  /*27a0*/  BRA.U UP1, `(.L_x_38) ;  /* 0x0000000501487547 */ /* 0x000fea000b800000 */
[----:B------:R-:W-:Y:S01]  /*27b0*/  ISETP.NE.AND P2, PT, R2, RZ, PT ;  /* 0x000000ff0200720c */ /* 0x000fe20003f45270 */
[----:B------:R-:W-:Y:S01]  /*27c0*/  IMAD.MOV.U32 R12, RZ, RZ, 0x1 ;  /* 0x00000001ff0c7424 */ /* 0x000fe200078e00ff */
[----:B------:R-:W-:Y:S02]  /*27d0*/  CS2R R10, SRZ ;  /* 0x00000000000a7805 */ /* 0x000fe4000001ff00 */
[----:B------:R-:W-:Y:S01]  /*27e0*/  CS2R R8, SRZ ;  /* 0x0000000000087805 */ /* 0x000fe2000001ff00 */
[----:B------:R-:W-:Y:S01]  /*27f0*/  UMOV UR4, 0x400 ;  /* 0x0000040000047882 */ /* 0x000fe20000000000 */
[----:B------:R-:W-:Y:S01]  /*2800*/  UMOV UR5, URZ ;  /* 0x000000ff00057c82 */ /* 0x000fe20008000000 */
[----:B------:R-:W-:-:S12]  /*2810*/  ULEA UR37, UR37, UR4, 0x18 ;  /* 0x0000000425257291 */ /* 0x000fd8000f8ec0ff */
.L_x_42:
[----:B------:R-:W-:Y:S02]  /*2820*/  LEA R0, R8, UR37, 0x3 ;  /* 0x0000002508007c11 */ /* 0x000fe4000f8e18ff */
[----:B------:R-:W-:-:S03]  /*2830*/  SHF.L.U32 R4, R9, 0x1f, RZ ;  /* 0x0000001f09047819 */ /* 0x000fc600000006ff */
[----:B------:R-:W-:Y:S01]  /*2840*/  VIADD R5, R0, 0xc0 ;  /* 0x000000c000057836 */ /* 0x000fe20000000000 */
[----:B------:R-:W1:Y:S02]  /*2850*/  SYNCS.PHASECHK.TRANS64.TRYWAIT P0, [R0+URZ+0xb0], R4 ;  /* 0x0000b004000075a7 */ /* 0x000e6400080011ff */
[----:B-1----:R-:W-:Y:S05]  /*2860*/  @!P0 BRA `(.L_x_39) ;  /* 0x0000004c00408947 */ /* 0x002fea0003800000 */
.L_x_108:
[----:B------:R-:W-:Y:S01]  /*2870*/  ULEA UR4, UR5, UR37, 0x3 ;  /* 0x0000002505047291 */ /* 0x000fe2000f8e18ff */
[----:B-1----:R-:W-:Y:S01]  /*2880*/  PRMT R0, RZ, 0x654, R5 ;  /* 0x00000654ff007816 */ /* 0x002fe20000000005 */
[----:B------:R-:W-:Y:S01]  /*2890*/  @!P2 IMAD.MOV.U32 R4, RZ, RZ, 0x10 ;  /* 0x00000010ff04a424 */ /* 0x000fe200078e00ff */
[----:B------:R-:W-:Y:S01]  /*28a0*/  SHF.L.U32 R5, R12, 0x1f, RZ ;  /* 0x0000001f0c057819 */ /* 0x000fe200000006ff */
[----:B------:R-:W-:Y:S01]  /*28b0*/  UIADD3 UR6, UPT, UPT, UR4, 0x50, URZ ;  /* 0x0000005004067890 */ /* 0x000fe2000fffe0ff */
[----:B------:R1:W-:Y:S05]  /*28c0*/  SYNCS.ARRIVE.TRANS64.RED.A1T0 RZ, [R0+URZ], RZ ;  /* 0x000000ff00ff79a7 */ /* 0x0003ea00081004ff */
[----:B------:R-:W-:Y:S01]  /*28d0*/  IMAD.U32 R6, RZ, RZ, UR6 ;  /* 0x00000006ff067e24 */ /* 0x000fe2000f8e00ff */
[----:B------:R-:W2:Y:S04]  /*28e0*/  SYNCS.PHASECHK.TRANS64.TRYWAIT P0, [UR4+0x60], R5 ;  /* 0x00006005ff0075a7 */ /* 0x000ea80008001104 */
[----:B------:R-:W-:Y:S01]  /*28f0*/  PRMT R6, R2, 0x654, R6 ;  /* 0x0000065402067816 */ /* 0x000fe20000000006 */
[----:B-12---:R-:W-:Y:S06]  /*2900*/  @!P0 BRA `(.L_x_40) ;  /* 0x0000004c002c8947 */ /* 0x006fec0003800000 */
.L_x_110:
[----:B------:R-:W-:Y:S01]  /*2910*/  ULEA UR6, UR5, UR37, 0x4 ;  /* 0x0000002505067291 */ /* 0x000fe2000f8e20ff */
[----:B------:R-:W-:Y:S01]  /*2920*/  SEL R3, R6, R3, !P2 ;  /* 0x0000000306037207 */ /* 0x000fe20005000000 */
[----:B------:R-:W-:Y:S01]  /*2930*/  UIADD3 UR7, UPT, UPT, UR4, 0x50, URZ ;  /* 0x0000005004077890 */ /* 0x000fe2000fffe0ff */
[----:B-1----:R-:W-:Y:S01]  /*2940*/  LEA R0, R11, UR37, 0x3 ;  /* 0x000000250b007c11 */ /* 0x002fe2000f8e18ff */
[----:B------:R-:W-:Y:S01]  /*2950*/  UIADD3 UR6, UPT, UPT, UR6, 0xe0, URZ ;  /* 0x000000e006067890 */ /* 0x000fe2000fffe0ff */
[----:B------:R1:W-:Y:S01]  /*2960*/  @!P2 SYNCS.ARRIVE.TRANS64.RED RZ, [R3+URZ], R4 ;  /* 0x0000000403ffa9a7 */ /* 0x0003e200080004ff */
[----:B------:R-:W-:Y:S01]  /*2970*/  UIADD3 UR4, UPT, UPT, UR5, 0x1, URZ ;  /* 0x0000000105047890 */ /* 0x000fe2000fffe0ff */
[----:B------:R-:W-:-:S03]  /*2980*/  VIADD R8, R8, 0x1 ;  /* 0x0000000108087836 */ /* 0x000fc60000000000 */
[----:B------:R-:W-:Y:S02]  /*2990*/  UISETP.NE.AND UP0, UPT, UR4, 0x2, UPT ;  /* 0x000000020400788c */ /* 0x000fe4000bf05270 */
[----:B------:R-:W-:Y:S01]  /*29a0*/  ISETP.NE.AND P0, PT, R8, 0x2, PT ;  /* 0x000000020800780c */ /* 0x000fe20003f05270 */
[----:B------:R-:W-:Y:S06]  /*29b0*/  UGETNEXTWORKID.BROADCAST [UR6], [UR7] ;  /* 0x00000000060073ca */ /* 0x000fec0008000100 */
[----:B------:R-:W-:Y:S02]  /*29c0*/  USEL UR6, URZ, 0x1, UP0 ;  /* 0x00000001ff067887 */ /* 0x000fe40008000000 */
[----:B------:R-:W-:-:S04]  /*29d0*/  USEL UR5, UR4, URZ, UP0 ;  /* 0x000000ff04057287 */ /* 0x000fc80008000000 */
[----:B------:R-:W-:Y:S02]  /*29e0*/  LOP3.LUT R12, R12, UR6, RZ, 0x3c, !PT ;  /* 0x000000060c0c7c12 */ /* 0x000fe4000f8e3cff */
[----:B-1----:R-:W-:-:S04]  /*29f0*/  SHF.L.U32 R4, R10, 0x1f, RZ ;  /* 0x0000001f0a047819 */ /* 0x002fc800000006ff */
[----:B------:R-:W1:Y:S02]  /*2a00*/  SYNCS.PHASECHK.TRANS64.TRYWAIT P1, [R0+URZ+0x50], R4 ;  /* 0x00005004000075a7 */ /* 0x000e6400080211ff */
[----:B-1----:R-:W-:Y:S05]  /*2a10*/  @!P1 BRA `(.L_x_41) ;  /* 0x0000004c00009947 */ /* 0x002fea0003800000 */
.L_x_111:
[C---:B-1----:R-:W-:Y:S01]  /*2a20*/  LEA R4, R11.reuse, UR37, 0x4 ;  /* 0x000000250b047c11 */ /* 0x042fe2000f8e20ff */
[----:B------:R-:W-:Y:S01]  /*2a30*/  VIADD R0, R0, 0x60 ;  /* 0x0000006000007836 */ /* 0x000fe20000000000 */
[----:B------:R-:W-:Y:S01]  /*2a40*/  SEL R8, R8, RZ, P0 ;  /* 0x000000ff08087207 */ /* 0x000fe20000000000 */
[----:B------:R-:W-:-:S03]  /*2a50*/  VIADD R11, R11, 0x1 ;  /* 0x000000010b0b7836 */ /* 0x000fc60000000000 */
[----:B------:R-:W1:Y:S01]  /*2a60*/  LDS.128 R4, [R4+0xe0] ;  /* 0x0000e00004047984 */ /* 0x000e620000000c00 */
[----:B------:R-:W-:Y:S02]  /*2a70*/  PRMT R0, RZ, 0x654, R0 ;  /* 0x00000654ff007816 */ /* 0x000fe40000000000 */
[C---:B------:R-:W-:Y:S01]  /*2a80*/  ISETP.NE.AND P1, PT, R11.reuse, 0x2, PT ;  /* 0x000000020b00780c */ /* 0x040fe20003f25270 */
[----:B------:R-:W-:Y:S01]  /*2a90*/  @!PT LDS RZ, [RZ] ;  /* 0x00000000fffff984 */ /* 0x000fe20000000800 */
[----:B------:R-:W-:Y:S01]  /*2aa0*/  @!PT LDS RZ, [RZ] ;  /* 0x00000000fffff984 */ /* 0x000fe20000000800 */
[----:B------:R-:W-:Y:S01]  /*2ab0*/  @!PT LDS RZ, [RZ] ;  /* 0x00000000fffff984 */ /* 0x000fe20000000800 */
[----:B------:R-:W-:Y:S01]  /*2ac0*/  @!PT LDS RZ, [RZ] ;  /* 0x00000000fffff984 */ /* 0x000fe20000000800 */
[----:B------:R2:W-:Y:S06]  /*2ad0*/  MEMBAR.ALL.CTA ;  /* 0x0000000000007992 */ /* 0x0005ec0000008000 */
[----:B--2---:R-:W2:Y:S01]  /*2ae0*/  FENCE.VIEW.ASYNC.S ;  /* 0x00000000000073c6 */ /* 0x004ea20000000000 */
[----:B------:R-:W-:Y:S01]  /*2af0*/  SEL R11, R11, RZ, P1 ;  /* 0x000000ff0b0b7207 */ /* 0x000fe20000800000 */
[----:B--2---:R2:W-:Y:S01]  /*2b00*/  SYNCS.ARRIVE.TRANS64.RED.A1T0 RZ, [R0+URZ], RZ ;  /* 0x000000ff00ff79a7 */ /* 0x0045e200081004ff */
[----:B-1----:R-:W-:-:S02]  /*2b10*/  LOP3.LUT P3, RZ, R6, 0x1, RZ, 0xc0, !PT ;  /* 0x0000000106ff7812 */ /* 0x002fc4000786c0ff */
[----:B------:R-:W-:-:S04]  /*2b20*/  SEL R4, RZ, 0x1, P1 ;  /* 0x00000001ff047807 */ /* 0x000fc80000800000 */
[----:B------:R-:W-:Y:S02]  /*2b30*/  LOP3.LUT R10, R10, R4, RZ, 0x3c, !PT ;  /* 0x000000040a0a7212 */ /* 0x000fe400078e3cff */
[----:B--2---:R-:W-:-:S04]  /*2b40*/  SEL R0, RZ, 0x1, P0 ;  /* 0x00000001ff007807 */ /* 0x004fc80000000000 */
[----:B------:R-:W-:Y:S01]  /*2b50*/  LOP3.LUT R9, R9, R0, RZ, 0x3c, !PT ;  /* 0x0000000009097212 */ /* 0x000fe200078e3cff */
[----:B------:R-:W-:Y:S06]  /*2b60*/  @P3 BRA `(.L_x_42) ;  /* 0xfffffffc002c3947 */ /* 0x000fec000383ffff */
[----:B------:R-:W-:Y:S01]  /*2b70*/  ULEA UR4, UR5, UR37, 0x3 ;  /* 0x0000002505047291 */ /* 0x000fe2000f8e18ff */
[----:B------:R-:W-:-:S08]  /*2b80*/  SHF.L.U32 R2, R12, 0x1f, RZ ;  /* 0x0000001f0c027819 */ /* 0x000fd000000006ff */
[----:B------:R-:W1:Y:S02]  /*2b90*/  SYNCS.PHASECHK.TRANS64 P0, [UR4+0x60], R2 ;  /* 0x00006002ff0075a7 */ /* 0x000e640008001004 */
[----:B-1----:R-:W-:Y:S05]  /*2ba0*/  @P0 BRA `(.L_x_43) ;  /* 0x0000000000080947 */ /* 0x002fea0003800000 */
[----:B------:R-:W1:Y:S02]  /*2bb0*/  SYNCS.PHASECHK.TRANS64.TRYWAIT P0, [UR4+0x60], R2 ;  /* 0x00006002ff0075a7 */ /* 0x000e640008001104 */
[----:B-1----:R-:W-:Y:S05]  /*2bc0*/  @!P0 BRA `(.L_x_44) ;  /* 0x0000004800a88947 */ /* 0x002fea0003800000 */
.L_x_43:
[----:B------:R-:W-:-:S04]  /*2bd0*/  UIADD3 UR6, UPT, UPT, UR5, 0x1, URZ ;  /* 0x0000000105067890 */ /* 0x000fc8000fffe0ff */
[----:B------:R-:W-:-:S04]  /*2be0*/  UISETP.NE.AND UP0, UPT, UR6, 0x2, UPT ;  /* 0x000000020600788c */ /* 0x000fc8000bf05270 */
[----:B------:R-:W-:Y:S02]  /*2bf0*/  USEL UR7, URZ, 0x1, UP0 ;  /* 0x00000001ff077887 */ /* 0x000fe40008000000 */
[----:B------:R-:W-:-:S04]  /*2c00*/  USEL UR6, UR6, URZ, UP0 ;  /* 0x000000ff06067287 */ /* 0x000fc80008000000 */
[----:B------:R-:W-:Y:S01]  /*2c10*/  ULEA UR6, UR6, UR37, 0x3 ;  /* 0x0000002506067291 */ /* 0x000fe2000f8e18ff */
[----:B-1----:R-:W-:-:S04]  /*2c20*/  LOP3.LUT R2, R12, UR7, RZ, 0x3c, !PT ;  /* 0x000000070c027c12 */ /* 0x002fc8000f8e3cff */
[----:B------:R-:W-:-:S04]  /*2c30*/  SHF.L.U32 R0, R2, 0x1f, RZ ;  /* 0x0000001f02007819 */ /* 0x000fc800000006ff */
[----:B------:R-:W1:Y:S02]  /*2c40*/  SYNCS.PHASECHK.TRANS64 P0, [UR6+0x60], R0 ;  /* 0x00006000ff0075a7 */ /* 0x000e640008001006 */
[----:B-1----:R-:W-:Y:S05]  /*2c50*/  @P0 EXIT ;  /* 0x000000000000094d */ /* 0x002fea0003800000 */
[----:B------:R-:W-:Y:S02]  /*2c60*/  SHF.L.U32 R2, R2, 0x1f, RZ ;  /* 0x0000001f02027819 */ /* 0x000fe400000006ff */
[----:B------:R-:W-:-:S07]  /*2c70*/  MOV R0, UR6 ;  /* 0x0000000600007c02 */ /* 0x000fce0008000f00 */
.L_x_45:
[----:B-1----:R1:W2:Y:S02]  /*2c80*/  SYNCS.PHASECHK.TRANS64.TRYWAIT P0, [R0+URZ+0x60], R2 ;  /* 0x00006002000075a7 */ /* 0x0022a400080011ff */
[----:B--2---:R-:W-:Y:S05]  /*2c90*/  @!P0 NANOSLEEP.SYNCS 0x989680 ;  /* 0x009896800000895d */ /* 0x004fea0003900000 */
[----:B------:R-:W2:Y:S02]  /*2ca0*/  @!P0 SYNCS.PHASECHK.TRANS64 P0, [R0+URZ+0x60], R2 ;  /* 0x00006002000085a7 */ /* 0x000ea400080010ff */
[----:B--2---:R-:W-:Y:S05]  /*2cb0*/  @P0 EXIT ;  /* 0x000000000000094d */ /* 0x004fea0003800000 */
[----:B------:R-:W-:Y:S05]  /*2cc0*/  BRA `(.L_x_45) ;  /* 0xfffffffc00ec7947 */ /* 0x000fea000383ffff */
.L_x_38:
[----:B------:R-:W-:-:S09]  /*2cd0*/  UISETP.NE.AND UP1, UPT, UR10, URZ, UPT ;  /* 0x000000ff0a00728c */ /* 0x000fd2000bf25270 */
[----:B------:R-:W-:Y:S05]  /*2ce0*/  BRA.U UP1, `(.L_x_46) ;  /* 0x0000001101f87547 */ /* 0x000fea000b800000 */
[----:B------:R-:W-:Y:S01]  /*2cf0*/  UMOV UR4, 0x40 ;  /* 0x0000004000047882 */ /* 0x000fe20000000000 */
[----:B------:R-:W-:Y:S01]  /*2d00*/  NOP ;  /* 0x0000000000007918 */ /* 0x000fe20000000000 */
[----:B------:R-:W-:-:S03]  /*2d10*/  ULEA UR5, UR37, UR4, 0x18 ;  /* 0x0000000425057291 */ /* 0x000fc6000f8ec0ff */
[----:B------:R-:W-:Y:S02]  /*2d20*/  UMOV UR4, 0x400 ;  /* 0x0000040000047882 */ /* 0x000fe40000000000 */
[----:B------:R-:W-:-:S04]  /*2d30*/  ULEA UR37, UR37, UR4, 0x18 ;  /* 0x0000000425257291 */ /* 0x000fc8000f8ec0ff */
[----:B------:R-:W1:Y:S02]  /*2d40*/  LDS.U8 R0, [UR5+0x1c] ;  /* 0x00001c05ff007984 */ /* 0x000e640008000000 */
[----:B-1----:R-:W-:-:S13]  /*2d50*/  ISETP.NE.AND P0, PT, R0, RZ, PT ;  /* 0x000000ff0000720c */ /* 0x002fda0003f05270 */
[----:B------:R-:W-:Y:S05]  /*2d60*/  @P0 BRA `(.L_x_47) ;  /* 0x0000000000580947 */ /* 0x000fea0003800000 */
[----:B------:R-:W-:-:S13]  /*2d70*/  ELECT P0, URZ, PT ;  /* 0x0000000000ff782f */ /* 0x000fda0003800000 */
[----:B------:R-:W-:Y:S05]  /*2d80*/  @!P0 BRA `(.L_x_48) ;  /* 0x0000000000608947 */ /* 0x000fea0003800000 */
[----:B------:R-:W-:Y:S01]  /*2d90*/  UMOV UR4, 0x10 ;  /* 0x0000001000047882 */ /* 0x000fe20000000000 */
[----:B------:R-:W-:Y:S01]  /*2da0*/  HFMA2 R0, -RZ, RZ, 0, 5.9604644775390625e-08 ;  /* 0x00000001ff007431 */ /* 0x000fe200000001ff */
[----:B------:R-:W-:-:S03]  /*2db0*/  MOV R2, 0xffff ;  /* 0x0000ffff00027802 */ /* 0x000fc60000000f00 */
[----:B------:R-:W-:Y:S04]  /*2dc0*/  DEPBAR.LE SB1, 0x36 ;  /* 0x00009d800000791a */ /* 0x000fe80000000000 */
[----:B------:R-:W1:Y:S02]  /*2dd0*/  UTCATOMSWS.FIND_AND_SET.ALIGN UP0, UR4, UR4 ;  /* 0x00000004000475e3 */ /* 0x000e640008000800 */
[----:B-1----:R-:W-:Y:S01]  /*2de0*/  MOV R3, UR4 ;  /* 0x0000000400037c02 */ /* 0x002fe20008000f00 */
[----:B------:R-:W-:Y:S06]  /*2df0*/  BRA.U UP0, `(.L_x_49) ;  /* 0x0000000100187547 */ /* 0x000fec000b800000 */
.L_x_50:
[----:B------:R-:W-:Y:S05]  /*2e00*/  NANOSLEEP 0x64 ;  /* 0x000000640000795d */ /* 0x000fea0003800000 */
[----:B------:R-:W-:-:S05]  /*2e10*/  UMOV UR4, 0x10 ;  /* 0x0000001000047882 */ /* 0x000fca0000000000 */
[----:B------:R-:W-:Y:S04]  /*2e20*/  DEPBAR.LE SB1, 0x36 ;  /* 0x00009d800000791a */ /* 0x000fe80000000000 */
[----:B------:R-:W1:Y:S02]  /*2e30*/  UTCATOMSWS.FIND_AND_SET.ALIGN UP0, UR4, UR4 ;  /* 0x00000004000475e3 */ /* 0x000e640008000800 */
[----:B-1----:R-:W-:Y:S01]  /*2e40*/  MOV R3, UR4 ;  /* 0x0000000400037c02 */ /* 0x002fe20008000f00 */
[----:B------:R-:W-:Y:S05]  /*2e50*/  BRA.U !UP0, `(.L_x_50) ;  /* 0xfffffffd08e87547 */ /* 0x000fea000b83ffff */
.L_x_49:
[-C--:B------:R-:W-:Y:S02]  /*2e60*/  SHF.L.U32 R2, R2, R3.reuse, RZ ;  /* 0x0000000302027219 */ /* 0x080fe400000006ff */
[----:B------:R-:W-:Y:S01]  /*2e70*/  SHF.L.U32 R0, R0, R3, RZ ;  /* 0x0000000300007219 */ /* 0x000fe200000006ff */
[----:B------:R-:W-:Y:S02]  /*2e80*/  IMAD.SHL.U32 R3, R3, 0x20, RZ ;  /* 0x0000002003037824 */ /* 0x000fe400078e00ff */
[----:B------:R1:W-:Y:S04]  /*2e90*/  ATOMS.OR RZ, [UR5+0x14], R2 ;  /* 0x00001402ffff798c */ /* 0x0003e8000b000005 */
[----:B------:R1:W-:Y:S04]  /*2ea0*/  ATOMS.OR RZ, [UR5+0x18], R0 ;  /* 0x00001800ffff798c */ /* 0x0003e8000b000005 */
[----:B------:R1:W-:Y:S01]  /*2eb0*/  STS [UR37+0x100], R3 ;  /* 0x00010003ff007988 */ /* 0x0003e20008000825 */
[----:B------:R-:W-:Y:S05]  /*2ec0*/  BRA `(.L_x_48) ;  /* 0x0000000000107947 */ /* 0x000fea0003800000 */
.L_x_47:
[----:B------:R-:W-:Y:S02]  /*2ed0*/  MOV R0, 0xffffffff ;  /* 0xffffffff00007802 */ /* 0x000fe40000000f00 */
[----:B------:R-:W-:-:S03]  /*2ee0*/  MOV R2, 0x2f10 ;  /* 0x00002f1000027802 */ /* 0x000fc60000000f00 */
[----:B------:R1:W-:Y:S04]  /*2ef0*/  STS [UR37+0x100], R0 ;  /* 0x00010000ff007988 */ /* 0x0003e80008000825 */
[----:B-1-3-5:R-:W-:Y:S05]  /*2f00*/  CALL.REL.NOINC `($__internal_1_$__cuda_sm10x_tcgen05_guardrail_trap_phase_invalid_during_alloc) ;  /* 0x0000004c003c7944 */ /* 0x02afea0003c00000 */
.L_x_48:
[----:B------:R-:W-:Y:S05]  /*2f10*/  WARPSYNC.ALL ;  /* 0x0000000000007948 */ /* 0x000fea0003800000 */
[----:B------:R-:W2:Y:S01]  /*2f20*/  S2UR UR4, SR_CgaCtaId ;  /* 0x00000000000479c3 */ /* 0x000ea20000008800 */
[----:B------:R-:W-:Y:S01]  /*2f30*/  UMOV UR69, 0x400 ;  /* 0x0000040000457882 */ /* 0x000fe20000000000 */
[----:B------:R-:W-:-:S06]  /*2f40*/  NOP ;  /* 0x0000000000007918 */ /* 0x000fcc0000000000 */
[----:B------:R-:W-:Y:S06]  /*2f50*/  BAR.ARV 0x6, 0xa0 ;  /* 0x0182800000007b1d */ /* 0x000fec0000002000 */
[----:B------:R-:W4:Y:S01]  /*2f60*/  LDCU UR6, c[0x0][0x38c] ;  /* 0x00007180ff0677ac */ /* 0x000f220008000800 */
[----:B------:R-:W-:Y:S01]  /*2f70*/  IMAD.MOV.U32 R11, RZ, RZ, 0x1 ;  /* 0x00000001ff0b7424 */ /* 0x000fe200078e00ff */
[----:B------:R-:W-:Y:S01]  /*2f80*/  CS2R R8, SRZ ;  /* 0x0000000000087805 */ /* 0x000fe2000001ff00 */
[----:B------:R-:W-:Y:S01]  /*2f90*/  IMAD.MOV.U32 R10, RZ, RZ, RZ ;  /* 0x000000ffff0a7224 */ /* 0x000fe200078e00ff */
[----:B------:R-:W3:Y:S01]  /*2fa0*/  LDCU UR8, c[0x0][0x38c] ;  /* 0x00007180ff0877ac */ /* 0x000ee20008000800 */
[----:B------:R-:W-:Y:S01]  /*2fb0*/  UMOV UR5, URZ ;  /* 0x000000ff00057c82 */ /* 0x000fe20008000000 */
[----:B------:R-:W-:Y:S01]  /*2fc0*/  UMOV UR76, 0x0 ;  /* 0x00000000004c7882 */ /* 0x000fe20000000000 */
[----:B--2---:R-:W-:Y:S01]  /*2fd0*/  ULEA UR69, UR4, UR69, 0x18 ;  /* 0x0000004504457291 */ /* 0x004fe2000f8ec0ff */
[----:B------:R-:W-:-:S02]  /*2fe0*/  UMOV UR77, 0x80c0490 ;  /* 0x080c0490004d7882 */ /* 0x000fc40000000000 */
[----:B------:R-:W-:Y:S01]  /*2ff0*/  UMOV UR4, URZ ;  /* 0x000000ff00047c82 */ /* 0x000fe20008000000 */
[----:B------:R-:W-:Y:S01]  /*3000*/  UIADD3 UR7, UPT, UPT, UR69, 0x26300, URZ ;  /* 0x0002630045077890 */ /* 0x000fe2000fffe0ff */
[----:B------:R-:W-:Y:S01]  /*3010*/  IMAD.U32 R15, RZ, RZ, UR4 ;  /* 0x00000004ff0f7e24 */ /* 0x000fe2000f8e00ff */
[----:B------:R-:W-:Y:S01]  /*3020*/  UMOV UR74, 0x0 ;  /* 0x00000000004a7882 */ /* 0x000fe20000000000 */
[----:B------:R-:W-:Y:S01]  /*3030*/  UMOV UR75, 0x80c0490 ;  /* 0x080c0490004b7882 */ /* 0x000fe20000000000 */
[----:B----4-:R-:W-:Y:S01]  /*3040*/  UIADD3 UR6, UPT, UPT, UR6, 0xff, URZ ;  /* 0x000000ff06067890 */ /* 0x010fe2000fffe0ff */
[----:B-1----:R-:W1:Y:S01]  /*3050*/  LDS R0, [UR69+0x100] ;  /* 0x00010045ff007984 */ /* 0x002e620008000800 */
[----:B------:R-:W-:Y:S01]  /*3060*/  UMOV UR72, 0x0 ;  /* 0x0000000000487882 */ /* 0x000fe20000000000 */
[----:B------:R-:W-:Y:S01]  /*3070*/  UMOV UR73, 0x80c0490 ;  /* 0x080c049000497882 */ /* 0x000fe20000000000 */
[----:B------:R-:W-:Y:S02]  /*3080*/  USHF.R.S32.HI UR4, URZ, 0x1f, UR6 ;  /* 0x0000001fff047899 */ /* 0x000fe40008011406 */
[----:B---3--:R-:W-:-:S02]  /*3090*/  UISETP.GE.AND UP3, UPT, UR8, 0x1, UPT ;  /* 0x000000010800788c */ /* 0x008fc4000bf66270 */
[----:B------:R-:W-:Y:S02]  /*30a0*/  ULEA.HI UR4, UR4, UR6, URZ, 0x8 ;  /* 0x0000000604047291 */ /* 0x000fe4000f8f40ff */
[----:B------:R-:W-:Y:S02]  /*30b0*/  UIADD3 UR6, UPT, UPT, UR69, 0x6300, URZ ;  /* 0x0000630045067890 */ /* 0x000fe4000fffe0ff */
[----:B------:R-:W-:Y:S02]  /*30c0*/  USHF.R.S32.HI UR9, URZ, 0x8, UR4 ;  /* 0x00000008ff097899 */ /* 0x000fe40008011404 */
[----:B------:R-:W-:Y:S02]  /*30d0*/  USHF.R.U32.HI UR6, URZ, 0x4, UR6 ;  /* 0x00000004ff067899 */ /* 0x000fe40008011606 */
[----:B------:R-:W-:Y:S02]  /*30e0*/  UISETP.LT.AND UP0, UPT, UR9, 0x1, UPT ;  /* 0x000000010900788c */ /* 0x000fe4000bf01270 */
[----:B------:R-:W-:Y:S01]  /*30f0*/  USHF.R.U32.HI UR4, URZ, 0x4, UR7 ;  /* 0x00000004ff047899 */ /* 0x000fe20008011607 */
[----:B------:R-:W-:Y:S01]  /*3100*/  IMAD.U32 R12, RZ, RZ, UR9 ;  /* 0x00000009ff0c7e24 */ /* 0x000fe2000f8e00ff */
[----:B------:R-:W-:-:S02]  /*3110*/  USEL UR7, UR9, 0x1, !UP0 ;  /* 0x0000000109077887 */ /* 0x000fc4000c000000 */
[----:B------:R-:W-:Y:S02]  /*3120*/  ULOP3.LUT UR6, UR6, 0x3fff, URZ, 0xc0, !UPT ;  /* 0x00003fff06067892 */ /* 0x000fe4000f8ec0ff */
[----:B------:R-:W-:Y:S02]  /*3130*/  ULOP3.LUT UR4, UR4, 0x3fff, URZ, 0xc0, !UPT ;  /* 0x00003fff04047892 */ /* 0x000fe4000f8ec0ff */
[----:B------:R-:W-:Y:S02]  /*3140*/  ULOP3.LUT UR71, UR6, 0x10000, URZ, 0xfc, !UPT ;  /* 0x0001000006477892 */ /* 0x000fe4000f8efcff */
[----:B------:R-:W-:Y:S02]  /*3150*/  UIADD3 UR6, UPT, UPT, -UR7, URZ, URZ ;  /* 0x000000ff07067290 */ /* 0x000fe4000fffe1ff */
[----:B------:R-:W-:-:S04]  /*3160*/  ULOP3.LUT UR4, UR4, 0x10000, URZ, 0xfc, !UPT ;  /* 0x0001000004047892 */ /* 0x000fc8000f8efcff */
[----:B------:R-:W-:Y:S02]  /*3170*/  MOV R14, UR6 ;  /* 0x00000006000e7c02 */ /* 0x000fe40008000f00 */
[----:B-1----:R-:W-:-:S13]  /*3180*/  R2UR UR9, R0 ;  /* 0x00000000000972ca */ /* 0x002fda00000e0000 */
[----:B------:R-:W-:-:S07]  /*3190*/  MOV R16, UR9 ;  /* 0x0000000900107c02 */ /* 0x000fce0008000f00 */
.L_x_57:
[----:B------:R-:W-:Y:S02]  /*31a0*/  LEA R0, R10, UR69, 0x3 ;  /* 0x000000450a007c11 */ /* 0x000fe4000f8e18ff */
[----:B------:R-:W-:Y:S02]  /*31b0*/  SHF.L.U32 R2, R9, 0x1f, RZ ;  /* 0x0000001f09027819 */ /* 0x000fe400000006ff */
[----:B------:R-:W-:Y:S01]  /*31c0*/  PLOP3.LUT P0, PT, PT, PT, UP3, 0x80, 0x8 ;  /* 0x000000000008781c */ /* 0x000fe20003f0f038 */
[----:B------:R-:W-:Y:S01]  /*31d0*/  VIADD R3, R0, 0x60 ;  /* 0x0000006000037836 */ /* 0x000fe20000000000 */
[----:B-1----:R-:W1:Y:S02]  /*31e0*/  SYNCS.PHASECHK.TRANS64.TRYWAIT P1, [R0+URZ+0x50], R2 ;  /* 0x00005002000075a7 */ /* 0x002e6400080211ff */
[----:B-1----:R-:W-:Y:S09]  /*31f0*/  @!P1 BRA `(.L_x_51) ;  /* 0x0000004400349947 */ /* 0x002ff20003800000 */
.L_x_113:
[----:B------:R-:W-:Y:S01]  /*3200*/  LEA R4, R10, UR69, 0x4 ;  /* 0x000000450a047c11 */ /* 0x000fe2000f8e20ff */
[----:B------:R-:W-:Y:S01]  /*3210*/  @UP3 ULEA UR6, UR5, UR69, 0x3 ;  /* 0x0000004505063291 */ /* 0x000fe2000f8e18ff */
[----:B------:R-:W-:Y:S02]  /*3220*/  R2UR UR7, R15 ;  /* 0x000000000f0772ca */ /* 0x000fe400000e0000 */
[----:B------:R-:W-:Y:S02]  /*3230*/  PLOP3.LUT P2, PT, PT, PT, PT, 0x80, 0x8 ;  /* 0x000000000008781c */ /* 0x000fe40003f4f070 */
[----:B------:R-:W2:Y:S01]  /*3240*/  LDS.128 R4, [R4+0xe0] ;  /* 0x0000e00004047984 */ /* 0x000ea20000000c00 */
[----:B------:R-:W-:Y:S02]  /*3250*/  PRMT R3, RZ, 0x654, R3 ;  /* 0x00000654ff037816 */ /* 0x000fe40000000003 */
[----:B-1----:R-:W-:Y:S01]  /*3260*/  @P0 SHF.L.U32 R2, R8, 0x1f, RZ ;  /* 0x0000001f08020819 */ /* 0x002fe200000006ff */
[----:B------:R-:W-:Y:S01]  /*3270*/  @!PT LDS RZ, [RZ] ;  /* 0x00000000fffff984 */ /* 0x000fe20000000800 */
[----:B------:R-:W-:Y:S01]  /*3280*/  @!PT LDS RZ, [RZ] ;  /* 0x00000000fffff984 */ /* 0x000fe20000000800 */
[----:B------:R-:W-:Y:S01]  /*3290*/  @!PT LDS RZ, [RZ] ;  /* 0x00000000fffff984 */ /* 0x000fe20000000800 */
[----:B------:R-:W-:Y:S01]  /*32a0*/  @!PT LDS RZ, [RZ] ;  /* 0x00000000fffff984 */ /* 0x000fe20000000800 */
[----:B------:R1:W-:Y:S06]  /*32b0*/  MEMBAR.ALL.CTA ;  /* 0x0000000000007992 */ /* 0x0003ec0000008000 */
[----:B-1----:R-:W1:Y:S01]  /*32c0*/  FENCE.VIEW.ASYNC.S ;  /* 0x00000000000073c6 */ /* 0x002e620000000000 */
[----:B------:R-:W-:-:S02]  /*32d0*/  SHF.L.U32 R0, R11, 0x1f, RZ ;  /* 0x0000001f0b007819 */ /* 0x000fc400000006ff */
[----:B------:R-:W-:Y:S01]  /*32e0*/  R2UR UR8, R16 ;  /* 0x00000000100872ca */ /* 0x000fe200000e0000 */
[----:B------:R-:W-:-:S06]  /*32f0*/  ULEA UR9, UR7, UR69, 0x3 ;  /* 0x0000004507097291 */ /* 0x000fcc000f8e18ff */
[----:B------:R-:W-:-:S06]  /*3300*/  IMAD.U32 R13, RZ, RZ, UR9 ;  /* 0x00000009ff0d7e24 */ /* 0x000fcc000f8e00ff */
[----:B------:R-:W-:Y:S01]  /*3310*/  UIMAD UR10, UR7, 0x30, UR8 ;  /* 0x00000030070a78a4 */ /* 0x000fe2000f8e0208 */
[----:B-1----:R1:W-:Y:S01]  /*3320*/  SYNCS.ARRIVE.TRANS64.RED.A1T0 RZ, [R3+URZ], RZ ;  /* 0x000000ff03ff79a7 */ /* 0x0023e200081004ff */
[----:B------:R1:W3:Y:S01]  /*3330*/  @P0 SYNCS.PHASECHK.TRANS64.TRYWAIT P2, [UR6], R2 ;  /* 0x00000002ff0005a7 */ /* 0x0002e20008041106 */
[----:B--2---:R-:W-:Y:S01]  /*3340*/  LOP3.LUT P1, RZ, R6, 0x1, RZ, 0xc0, !PT ;  /* 0x0000000106ff7812 */ /* 0x004fe2000782c0ff */
[----:B------:R-:W2:Y:S02]  /*3350*/  SYNCS.PHASECHK.TRANS64.TRYWAIT P0, [UR9+0x90], R0 ;  /* 0x00009000ff0075a7 */ /* 0x000ea40008001109 */
[----:B-123--:R-:W-:Y:S10]  /*3360*/  @!P0 BRA `(.L_x_52) ;  /* 0x0000004000ec8947 */ /* 0x00eff40003800000 */
.L_x_115:
[----:B------:R-:W-:Y:S01]  /*3370*/  IADD3 R10, PT, PT, R10, 0x1, RZ ;  /* 0x000000010a0a7810 */ /* 0x000fe20007ffe0ff */
[----:B------:R-:W-:Y:S06]  /*3380*/  BRA.U !UP3, `(.L_x_53) ;  /* 0x000000050bd87547 */ /* 0x000fec000b800000 */
[----:B------:R-:W-:Y:S01]  /*3390*/  R2UR UR68, R14 ;  /* 0x000000000e4472ca */ /* 0x000fe200000e0000 */
[----:B------:R-:W-:Y:S01]  /*33a0*/  UPLOP3.LUT UP4, UPT, UPT, UPT, UPT, 0x40, 0x4 ;  /* 0x000000000004789c */ /* 0x000fe20003f8e870 */
[----:B------:R-:W-:-:S15]  /*33b0*/  R2UR UR11, R12 ;  /* 0x000000000c0b72ca */ /* 0x000fde00000e0000 */
.L_x_56:
[----:B------:R-:W-:Y:S02]  /*33c0*/  UIADD3 UR68, UPT, UPT, UR68, 0x1, URZ ;  /* 0x0000000144447890 */ /* 0x000fe4000fffe0ff */
[----:B--2---:R-:W-:Y:S02]  /*33d0*/  ULEA UR7, UR5, UR69, 0x3 ;  /* 0x0000004505077291 */ /* 0x004fe4000f8e18ff */
[----:B------:R-:W-:Y:S01]  /*33e0*/  UISETP.NE.AND UP0, UPT, UR68, URZ, UPT ;  /* 0x000000ff4400728c */ /* 0x000fe2000bf05270 */
[----:B------:R-:W-:Y:S10]  /*33f0*/  @P2 BRA `(.L_x_54) ;  /* 0x00000000000c2947 */ /* 0x000ff40003800000 */
[----:B-1----:R-:W-:Y:S04]  /*3400*/  SHF.L.U32 R2, R8, 0x1f, RZ ;  /* 0x0000001f08027819 */ /* 0x002fe800000006ff */
[----:B------:R-:W1:Y:S02]  /*3410*/  SYNCS.PHASECHK.TRANS64.TRYWAIT P0, [UR7], R2 ;  /* 0x00000002ff0075a7 */ /* 0x000e640008001107 */
[----:B-1----:R-:W-:Y:S05]  /*3420*/  @!P0 BRA `(.L_x_55) ;  /* 0x0000004000d88947 */ /* 0x002fea0003800000 */
.L_x_54:
[----:B------:R-:W-:Y:S01]  /*3430*/  UISETP.NE.AND UP1, UPT, UR11, 0x1, UPT ;  /* 0x000000010b00788c */ /* 0x000fe2000bf25270 */
[----:B------:R-:W-:Y:S01]  /*3440*/  PLOP3.LUT P2, PT, PT, PT, PT, 0x80, 0x8 ;  /* 0x000000000008781c */ /* 0x000fe20003f4f070 */
[----:B------:R-:W-:Y:S01]  /*3450*/  UIADD3 UR9, UPT, UPT, UR5, 0x1, URZ ;  /* 0x0000000105097890 */ /* 0x000fe2000fffe0ff */
[----:B------:R-:W-:Y:S01]  /*3460*/  MOV.SPILL R3, UR73 ;  /* 0x0000004900037c02 */ /* 0x000fe20009000f00 */
[----:B------:R-:W-:Y:S01]  /*3470*/  UIADD3 UR70, UPT, UPT, UR7, 0x10, URZ ;  /* 0x0000001007467890 */ /* 0x000fe2000fffe0ff */
[----:B-1----:R-:W-:Y:S01]  /*3480*/  MOV.SPILL R2, UR72 ;  /* 0x0000004800027c02 */ /* 0x002fe20009000f00 */
[----:B------:R-:W-:Y:S01]  /*3490*/  UISETP.NE.AND UP2, UPT, UR9, 0x2, UPT ;  /* 0x000000020900788c */ /* 0x000fe2000bf45270 */
[----:B------:R-:W-:Y:S01]  /*34a0*/  PLOP3.LUT P0, PT, PT, PT, UP1, 0x80, 0x8 ;  /* 0x000000000008781c */ /* 0x000fe20003f0f018 */
[----:B------:R-:W-:Y:S02]  /*34b0*/  UIMAD UR6, UR5, 0x600, UR4 ;  /* 0x00000600050678a4 */ /* 0x000fe4000f8e0204 */
[----:B------:R-:W-:Y:S02]  /*34c0*/  ULEA UR8, UR5, UR71, 0xc ;  /* 0x0000004705087291 */ /* 0x000fe4000f8e60ff */
[----:B------:R-:W-:Y:S02]  /*34d0*/  USEL UR7, URZ, 0x1, UP2 ;  /* 0x00000001ff077887 */ /* 0x000fe40009000000 */
[----:B------:R-:W-:Y:S02]  /*34e0*/  USEL UR5, UR9, URZ, UP2 ;  /* 0x000000ff09057287 */ /* 0x000fe40009000000 */
[----:B------:R-:W-:Y:S02]  /*34f0*/  UIADD3 UR20, UPT, UPT, UR6, 0x2, URZ ;  /* 0x0000000206147890 */ /* 0x000fe4000fffe0ff */
[----:B------:R-:W-:Y:S01]  /*3500*/  @UP1 ULEA UR9, UR5, UR69, 0x3 ;  /* 0x0000004505091291 */ /* 0x000fe2000f8e18ff */
[----:B------:R-:W-:Y:S01]  /*3510*/  LOP3.LUT R8, R8, UR7, RZ, 0x3c, !PT ;  /* 0x0000000708087c12 */ /* 0x000fe2000f8e3cff */
[----:B------:R-:W-:Y:S02]  /*3520*/  UIADD3 UR18, UPT, UPT, UR8, 0x2, URZ ;  /* 0x0000000208127890 */ /* 0x000fe4000fffe0ff */
[----:B------:R-:W-:Y:S01]  /*3530*/  UIADD3 UR14, UPT, UPT, UR6, 0x4, URZ ;  /* 0x00000004060e7890 */ /* 0x000fe2000fffe0ff */
[----:B------:R-:W-:Y:S01]  /*3540*/  @P0 SHF.L.U32 R0, R8, 0x1f, RZ ;  /* 0x0000001f08000819 */ /* 0x000fe200000006ff */
[----:B------:R-:W-:Y:S02]  /*3550*/  UIADD3 UR12, UPT, UPT, UR8, 0x4, URZ ;  /* 0x00000004080c7890 */ /* 0x000fe4000fffe0ff */
[----:B------:R-:W-:Y:S01]  /*3560*/  UIADD3 UR66, UPT, UPT, UR6, 0x6, URZ ;  /* 0x0000000606427890 */ /* 0x000fe2000fffe0ff */
[----:B------:R2:W3:Y:S01]  /*3570*/  @P0 SYNCS.PHASECHK.TRANS64.TRYWAIT P2, [UR9], R0 ;  /* 0x00000000ff0005a7 */ /* 0x0004e20008041109 */
[----:B------:R-:W-:Y:S02]  /*3580*/  UIADD3 UR64, UPT, UPT, UR8, 0x6, URZ ;  /* 0x0000000608407890 */ /* 0x000fe4000fffe0ff */
        /* <DEDUP_REMOVED lines=22> */
[----:B------:R-:W-:Y:S01]  /*36f0*/  UIADD3 UR11, UPT, UPT, UR11, -0x1, URZ ;  /* 0xffffffff0b0b7890 */ /* 0x000fe2000fffe0ff */
[----:B------:R-:W-:Y:S01]  /*3700*/  UMOV UR7, 0x40004040 ;  /* 0x4000404000077882 */ /* 0x000fe20000000000 */
[----:B------:R-:W-:Y:S01]  /*3710*/  UMOV UR72, 0x0 ;  /* 0x0000000000487882 */ /* 0x000fe20000000000 */
[----:B------:R-:W-:Y:S01]  /*3720*/  UMOV UR73, 0x80c0490 ;  /* 0x080c049000497882 */ /* 0x000fe20000000000 */
[----:B------:R-:W-:Y:S01]  /*3730*/  UMOV UR9, 0x40004040 ;  /* 0x4000404000097882 */ /* 0x000fe20000000000 */
[----:B------:R-:W-:Y:S01]  /*3740*/  UMOV UR21, 0x40004040 ;  /* 0x4000404000157882 */ /* 0x000fe20000000000 */
[----:B------:R1:W-:Y:S01]  /*3750*/  UTCHMMA gdesc[UR8], gdesc[UR6], tmem[UR10], tmem[UR72], idesc[UR73], UP4 ;  /* 0x00ff4806080075ea */ /* 0x0003e2000a00000a */
[----:B------:R-:W-:Y:S01]  /*3760*/  UPLOP3.LUT UP4, UPT, UPT, UPT, UPT, 0x80, 0x8 ;  /* 0x000000000008789c */ /* 0x000fe20003f8f070 */
[----:B------:R-:W-:Y:S01]  /*3770*/  UMOV UR19, 0x40004040 ;  /* 0x4000404000137882 */ /* 0x000fe20000000000 */
[----:B------:R-:W-:Y:S01]  /*3780*/  UMOV UR15, 0x40004040 ;  /* 0x40004040000f7882 */ /* 0x000fe20000000000 */
[----:B------:R4:W-:Y:S01]  /*3790*/  UTCHMMA gdesc[UR18], gdesc[UR20], tmem[UR10], tmem[UR72], idesc[UR73], UPT ;  /* 0x00ff4814120075ea */ /* 0x0009e2000b80000a */
[----:B------:R-:W-:Y:S01]  /*37a0*/  UMOV UR13, 0x40004040 ;  /* 0x40004040000d7882 */ /* 0x000fe20000000000 */
        /* <DEDUP_REMOVED lines=18> */
[----:B-1----:R-:W-:Y:S02]  /*38d0*/  UIADD3 UR6, UPT, UPT, UR6, 0x486, URZ ;  /* 0x0000048606067890 */ /* 0x002fe4000fffe0ff */
[----:B------:R-:W-:Y:S01]  /*38e0*/  UIADD3 UR8, UPT, UPT, UR8, 0xc06, URZ ;  /* 0x00000c0608087890 */ /* 0x000fe2000fffe0ff */
[----:B------:R-:W-:Y:S01]  /*38f0*/  UMOV UR31, 0x40004040 ;  /* 0x40004040001f7882 */ /* 0x000fe20000000000 */
[----:B----4-:R-:W-:Y:S01]  /*3900*/  UMOV UR20, 0x0 ;  /* 0x0000000000147882 */ /* 0x010fe20000000000 */
[----:B------:R-:W-:Y:S01]  /*3910*/  UMOV UR21, 0x80c0490 ;  /* 0x080c049000157882 */ /* 0x000fe20000000000 */
[----:B------:R-:W-:Y:S01]  /*3920*/  R2UR.FILL UR73, R3 ;  /* 0x00000000034972ca */ /* 0x000fe200004e0000 */
[----:B------:R1:W-:Y:S01]  /*3930*/  UTCHMMA gdesc[UR12], gdesc[UR14], tmem[UR10], tmem[UR20], idesc[UR21], UPT ;  /* 0x00ff140e0c0075ea */ /* 0x0003e2000b80000a */
[----:B------:R-:W-:Y:S01]  /*3940*/  R2UR.FILL UR72, R2 ;  /* 0x00000000024872ca */ /* 0x000fe200004e0000 */
[----:B------:R2:W-:Y:S01]  /*3950*/  UTCHMMA gdesc[UR64], gdesc[UR66], tmem[UR10], tmem[UR20], idesc[UR21], UPT ;  /* 0x00ff1442400075ea */ /* 0x0005e2000b80000a */
[----:B------:R-:W-:Y:S01]  /*3960*/  UMOV UR18, 0x0 ;  /* 0x0000000000127882 */ /* 0x000fe20000000000 */
[----:B------:R-:W-:Y:S01]  /*3970*/  UMOV UR19, 0x80c0490 ;  /* 0x080c049000137882 */ /* 0x000fe20000000000 */
[----:B------:R2:W-:Y:S01]  /*3980*/  UTCHMMA gdesc[UR60], gdesc[UR62], tmem[UR10], tmem[UR20], idesc[UR21], UPT ;  /* 0x00ff143e3c0075ea */ /* 0x0005e2000b80000a */
[----:B------:R2:W-:Y:S01]  /*3990*/  UTCHMMA gdesc[UR56], gdesc[UR58], tmem[UR10], tmem[UR18], idesc[UR19], UPT ;  /* 0x00ff123a380075ea */ /* 0x0005e2000b80000a */
[----:B------:R2:W-:Y:S01]  /*39a0*/  UTCHMMA gdesc[UR52], gdesc[UR54], tmem[UR10], tmem[UR18], idesc[UR19], UPT ;  /* 0x00ff1236340075ea */ /* 0x0005e2000b80000a */
[----:B------:R-:W-:Y:S01]  /*39b0*/  UMOV UR29, 0x40004040 ;  /* 0x40004040001d7882 */ /* 0x000fe20000000000 */
[----:B------:R-:W-:Y:S01]  /*39c0*/  UMOV UR27, 0x40004040 ;  /* 0x40004040001b7882 */ /* 0x000fe20000000000 */
[----:B------:R-:W-:Y:S01]  /*39d0*/  UMOV UR25, 0x40004040 ;  /* 0x4000404000197882 */ /* 0x000fe20000000000 */
[----:B------:R-:W-:Y:S01]  /*39e0*/  UMOV UR23, 0x40004040 ;  /* 0x4000404000177882 */ /* 0x000fe20000000000 */
[----:B------:R-:W-:Y:S01]  /*39f0*/  UMOV UR17, 0x40004040 ;  /* 0x4000404000117882 */ /* 0x000fe20000000000 */
[----:B-1----:R-:W-:Y:S01]  /*3a00*/  UMOV UR12, 0x0 ;  /* 0x00000000000c7882 */ /* 0x002fe20000000000 */
[----:B------:R-:W-:Y:S01]  /*3a10*/  UMOV UR13, 0x80c0490 ;  /* 0x080c0490000d7882 */ /* 0x000fe20000000000 */
[----:B------:R-:W-:Y:S01]  /*3a20*/  UMOV UR14, 0x0 ;  /* 0x00000000000e7882 */ /* 0x000fe20000000000 */
[----:B------:R2:W-:Y:S01]  /*3a30*/  UTCHMMA gdesc[UR48], gdesc[UR50], tmem[UR10], tmem[UR12], idesc[UR13], UPT ;  /* 0x00ff0c32300075ea */ /* 0x0005e2000b80000a */
[----:B------:R2:W-:Y:S01]  /*3a40*/  UTCHMMA gdesc[UR44], gdesc[UR46], tmem[UR10], tmem[UR12], idesc[UR13], UPT ;  /* 0x00ff0c2e2c0075ea */ /* 0x0005e2000b80000a */
[----:B------:R2:W-:Y:S01]  /*3a50*/  UTCHMMA gdesc[UR40], gdesc[UR42], tmem[UR10], tmem[UR20], idesc[UR21], UPT ;  /* 0x00ff142a280075ea */ /* 0x0005e2000b80000a */
[----:B------:R-:W-:Y:S01]  /*3a60*/  UMOV UR15, 0x80c0490 ;  /* 0x080c0490000f7882 */ /* 0x000fe20000000000 */
[----:B------:R2:W-:Y:S01]  /*3a70*/  UTCHMMA gdesc[UR36], gdesc[UR38], tmem[UR10], tmem[UR18], idesc[UR19], UPT ;  /* 0x00ff1226240075ea */ /* 0x0005e2000b80000a */
[----:B------:R2:W-:Y:S01]  /*3a80*/  UTCHMMA gdesc[UR32], gdesc[UR34], tmem[UR10], tmem[UR14], idesc[UR15], UPT ;  /* 0x00ff0e22200075ea */ /* 0x0005e2000b80000a */
[----:B------:R2:W-:Y:S01]  /*3a90*/  UTCHMMA gdesc[UR28], gdesc[UR30], tmem[UR10], tmem[UR12], idesc[UR13], UPT ;  /* 0x00ff0c1e1c0075ea */ /* 0x0005e2000b80000a */
[----:B------:R2:W-:Y:S01]  /*3aa0*/  UTCHMMA gdesc[UR24], gdesc[UR26], tmem[UR10], tmem[UR76], idesc[UR77], UPT ;  /* 0x00ff4c1a180075ea */ /* 0x0005e2000b80000a */
[----:B------:R2:W-:Y:S01]  /*3ab0*/  UTCHMMA gdesc[UR16], gdesc[UR22], tmem[UR10], tmem[UR74], idesc[UR75], UPT ;  /* 0x00ff4a16100075ea */ /* 0x0005e2000b80000a */
[----:B------:R2:W-:Y:S01]  /*3ac0*/  UTCHMMA gdesc[UR8], gdesc[UR6], tmem[UR10], tmem[UR72], idesc[UR73], UPT ;  /* 0x00ff4806080075ea */ /* 0x0005e2000b80000a */
[----:B------:R2:W-:Y:S01]  /*3ad0*/  UTCBAR [UR70], URZ ;  /* 0x000000ff460073e9 */ /* 0x0005e200080000ff */
[----:B---3--:R-:W-:Y:S05]  /*3ae0*/  BRA.U UP0, `(.L_x_56) ;  /* 0xfffffff900347547 */ /* 0x008fea000b83ffff */
.L_x_53:
[----:B--2---:R-:W-:Y:S02]  /*3af0*/  R2UR UR6, R15 ;  /* 0x000000000f0672ca */ /* 0x004fe400000e0000 */
[----:B------:R-:W-:Y:S02]  /*3b00*/  R2UR UR7, R13 ;  /* 0x000000000d0772ca */ /* 0x000fe400000e0000 */
[----:B------:R-:W-:-:S04]  /*3b10*/  ISETP.NE.AND P0, PT, R10, 0x2, PT ;  /* 0x000000020a00780c */ /* 0x000fc80003f05270 */
[----:B-1----:R-:W-:Y:S02]  /*3b20*/  SEL R0, RZ, 0x1, P0 ;  /* 0x00000001ff007807 */ /* 0x002fe40000000000 */
[----:B------:R-:W-:Y:S02]  /*3b30*/  SEL R10, R10, RZ, P0 ;  /* 0x000000ff0a0a7207 */ /* 0x000fe40000000000 */
[----:B------:R-:W-:Y:S01]  /*3b40*/  LOP3.LUT R9, R9, R0, RZ, 0x3c, !PT ;  /* 0x0000000009097212 */ /* 0x000fe200078e3cff */
[----:B------:R-:W-:Y:S02]  /*3b50*/  UIADD3 UR6, UPT, UPT, UR6, 0x1, URZ ;  /* 0x0000000106067890 */ /* 0x000fe4000fffe0ff */
[----:B------:R-:W-:Y:S02]  /*3b60*/  UIADD3 UR7, UPT, UPT, UR7, 0x70, URZ ;  /* 0x0000007007077890 */ /* 0x000fe4000fffe0ff */
[----:B------:R-:W-:-:S04]  /*3b70*/  UISETP.NE.AND UP0, UPT, UR6, 0x4, UPT ;  /* 0x000000040600788c */ /* 0x000fc8000bf05270 */
[----:B------:R-:W-:Y:S02]  /*3b80*/  USEL UR8, URZ, 0x1, UP0 ;  /* 0x00000001ff087887 */ /* 0x000fe40008000000 */
[----:B------:R-:W-:Y:S01]  /*3b90*/  USEL UR6, UR6, URZ, UP0 ;  /* 0x000000ff06067287 */ /* 0x000fe20008000000 */
[----:B------:R1:W-:Y:S03]  /*3ba0*/  UTCBAR [UR7], URZ ;  /* 0x000000ff070073e9 */ /* 0x0003e600080000ff */
[----:B------:R-:W-:Y:S02]  /*3bb0*/  LOP3.LUT R11, R11, UR8, RZ, 0x3c, !PT ;  /* 0x000000080b0b7c12 */ /* 0x000fe4000f8e3cff */
[----:B------:R-:W-:Y:S01]  /*3bc0*/  IMAD.U32 R15, RZ, RZ, UR6 ;  /* 0x00000006ff0f7e24 */ /* 0x000fe2000f8e00ff */
[----:B------:R-:W-:Y:S06]  /*3bd0*/  @P1 BRA `(.L_x_57) ;  /* 0xfffffff400701947 */ /* 0x000fec000383ffff */
[----:B------:R-:W2:Y:S01]  /*3be0*/  S2UR UR8, SR_CgaCtaId ;  /* 0x00000000000879c3 */ /* 0x000ea20000008800 */
[----:B------:R-:W-:Y:S02]  /*3bf0*/  R2UR UR5, R15 ;  /* 0x000000000f0572ca */ /* 0x000fe400000e0000 */
[----:B------:R-:W-:Y:S01]  /*3c00*/  ELECT P0, URZ, PT ;  /* 0x0000000000ff782f */ /* 0x000fe20003800000 */
[----:B------:R-:W-:Y:S01]  /*3c10*/  IMAD.MOV.U32 R0, RZ, RZ, 0x1 ;  /* 0x00000001ff007424 */ /* 0x000fe200078e00ff */
[----:B------:R-:W-:Y:S01]  /*3c20*/  UIADD3 UR69, UPT, UPT, UR69, 0x90, URZ ;  /* 0x0000009045457890 */ /* 0x000fe2000fffe0ff */
[----:B------:R-:W-:Y:S01]  /*3c30*/  SHF.L.U32 R2, R11, 0x1f, RZ ;  /* 0x0000001f0b027819 */ /* 0x000fe200000006ff */
[----:B------:R-:W-:Y:S01]  /*3c40*/  UMOV UR4, 0x40 ;  /* 0x0000004000047882 */ /* 0x000fe20000000000 */
[----:B------:R-:W-:Y:S01]  /*3c50*/  UVIRTCOUNT.DEALLOC.SMPOOL 0x80 ;  /* 0x000000800000784c */ /* 0x000fe20000000000 */
[----:B--2---:R-:W-:-:S05]  /*3c60*/  ULEA UR8, UR8, UR4, 0x18 ;  /* 0x0000000408087291 */ /* 0x004fca000f8ec0ff */
[----:B------:R-:W-:-:S04]  /*3c70*/  ULEA UR4, UR5, UR69, 0x3 ;  /* 0x0000004505047291 */ /* 0x000fc8000f8e18ff */
[----:B------:R2:W-:Y:S05]  /*3c80*/  @P0 STS.U8 [UR8+0x1c], R0 ;  /* 0x00001c00ff000988 */ /* 0x0005ea0008000008 */
[----:B------:R-:W3:Y:S02]  /*3c90*/  SYNCS.PHASECHK.TRANS64.TRYWAIT P0, [UR4], R2 ;  /* 0x00000002ff0075a7 */ /* 0x000ee40008001104 */
[----:B--23--:R-:W-:Y:S05]  /*3ca0*/  @!P0 BRA `(.L_x_58) ;  /* 0x0000003800d08947 */ /* 0x00cfea0003800000 */
.L_x_118:
[----:B------:R-:W-:-:S13]  /*3cb0*/  R2UR UR4, R15 ;  /* 0x000000000f0472ca */ /* 0x000fda00000e0000 */
[----:B------:R-:W-:-:S04]  /*3cc0*/  UIADD3 UR4, UPT, UPT, UR4, 0x1, URZ ;  /* 0x0000000104047890 */ /* 0x000fc8000fffe0ff */
[----:B------:R-:W-:-:S04]  /*3cd0*/  UISETP.NE.AND UP0, UPT, UR4, 0x4, UPT ;  /* 0x000000040400788c */ /* 0x000fc8000bf05270 */
[----:B------:R-:W-:Y:S02]  /*3ce0*/  USEL UR6, URZ, 0x1, UP0 ;  /* 0x00000001ff067887 */ /* 0x000fe40008000000 */
[----:B------:R-:W-:-:S04]  /*3cf0*/  USEL UR4, UR4, URZ, UP0 ;  /* 0x000000ff04047287 */ /* 0x000fc80008000000 */
[----:B------:R-:W-:Y:S01]  /*3d00*/  ULEA UR5, UR4, UR69, 0x3 ;  /* 0x0000004504057291 */ /* 0x000fe2000f8e18ff */
[----:B--2---:R-:W-:-:S04]  /*3d10*/  LOP3.LUT R2, R11, UR6, RZ, 0x3c, !PT ;  /* 0x000000060b027c12 */ /* 0x004fc8000f8e3cff */
[----:B------:R-:W-:-:S04]  /*3d20*/  SHF.L.U32 R3, R2, 0x1f, RZ ;  /* 0x0000001f02037819 */ /* 0x000fc800000006ff */
[----:B------:R-:W2:Y:S02]  /*3d30*/  SYNCS.PHASECHK.TRANS64.TRYWAIT P0, [UR5], R3 ;  /* 0x00000003ff0075a7 */ /* 0x000ea40008001105 */
[----:B--2---:R-:W-:Y:S05]  /*3d40*/  @!P0 BRA `(.L_x_59) ;  /* 0x0000003800c08947 */ /* 0x004fea0003800000 */
.L_x_120:
[----:B------:R-:W-:-:S04]  /*3d50*/  UIADD3 UR4, UPT, UPT, UR4, 0x1, URZ ;  /* 0x0000000104047890 */ /* 0x000fc8000fffe0ff */
[----:B------:R-:W-:-:S04]  /*3d60*/  UISETP.NE.AND UP0, UPT, UR4, 0x4, UPT ;  /* 0x000000040400788c */ /* 0x000fc8000bf05270 */
[----:B------:R-:W-:Y:S02]  /*3d70*/  USEL UR6, URZ, 0x1, UP0 ;  /* 0x00000001ff067887 */ /* 0x000fe40008000000 */
[----:B------:R-:W-:-:S04]  /*3d80*/  USEL UR4, UR4, URZ, UP0 ;  /* 0x000000ff04047287 */ /* 0x000fc80008000000 */
[----:B------:R-:W-:Y:S01]  /*3d90*/  ULEA UR5, UR4, UR69, 0x3 ;  /* 0x0000004504057291 */ /* 0x000fe2000f8e18ff */
[----:B------:R-:W-:-:S04]  /*3da0*/  LOP3.LUT R2, R2, UR6, RZ, 0x3c, !PT ;  /* 0x0000000602027c12 */ /* 0x000fc8000f8e3cff */
[----:B--2---:R-:W-:-:S04]  /*3db0*/  SHF.L.U32 R3, R2, 0x1f, RZ ;  /* 0x0000001f02037819 */ /* 0x004fc800000006ff */
[----:B------:R-:W2:Y:S02]  /*3dc0*/  SYNCS.PHASECHK.TRANS64.TRYWAIT P0, [UR5], R3 ;  /* 0x00000003ff0075a7 */ /* 0x000ea40008001105 */
[----:B--2---:R-:W-:Y:S05]  /*3dd0*/  @!P0 BRA `(.L_x_60) ;  /* 0x0000003800b48947 */ /* 0x004fea0003800000 */
.L_x_122:
[----:B------:R-:W-:-:S04]  /*3de0*/  UIADD3 UR4, UPT, UPT, UR4, 0x1, URZ ;  /* 0x0000000104047890 */ /* 0x000fc8000fffe0ff */
[----:B------:R-:W-:-:S04]  /*3df0*/  UISETP.NE.AND UP0, UPT, UR4, 0x4, UPT ;  /* 0x000000040400788c */ /* 0x000fc8000bf05270 */
[----:B------:R-:W-:Y:S02]  /*3e00*/  USEL UR5, URZ, 0x1, UP0 ;  /* 0x00000001ff057887 */ /* 0x000fe40008000000 */
[----:B------:R-:W-:-:S04]  /*3e10*/  USEL UR4, UR4, URZ, UP0 ;  /* 0x000000ff04047287 */ /* 0x000fc80008000000 */
[----:B------:R-:W-:Y:S01]  /*3e20*/  ULEA UR4, UR4, UR69, 0x3 ;  /* 0x0000004504047291 */ /* 0x000fe2000f8e18ff */
[----:B------:R-:W-:-:S04]  /*3e30*/  LOP3.LUT R2, R2, UR5, RZ, 0x3c, !PT ;  /* 0x0000000502027c12 */ /* 0x000fc8000f8e3cff */
[----:B------:R-:W-:-:S04]  /*3e40*/  SHF.L.U32 R2, R2, 0x1f, RZ ;  /* 0x0000001f02027819 */ /* 0x000fc800000006ff */
[----:B------:R-:W3:Y:S02]  /*3e50*/  SYNCS.PHASECHK.TRANS64.TRYWAIT P0, [UR4], R2 ;  /* 0x00000002ff0075a7 */ /* 0x000ee40008001104 */
[----:B---3--:R-:W-:Y:S05]  /*3e60*/  @!P0 BRA `(.L_x_61) ;  /* 0x0000003800a88947 */ /* 0x008fea0003800000 */
.L_x_124:
[----:B------:R-:W-:Y:S01]  /*3e70*/  NOP ;  /* 0x0000000000007918 */ /* 0x000fe20000000000 */
[----:B--2---:R-:W2:Y:S01]  /*3e80*/  LDS R0, [UR8+0x14] ;  /* 0x00001408ff007984 */ /* 0x004ea20008000800 */
[----:B------:R-:W-:Y:S01]  /*3e90*/  R2UR UR4, R16 ;  /* 0x00000000100472ca */ /* 0x000fe200000e0000 */
[----:B------:R-:W-:Y:S01]  /*3ea0*/  UMOV UR5, 0xffff ;  /* 0x0000ffff00057882 */ /* 0x000fe20000000000 */
[----:B------:R-:W-:-:S11]  /*3eb0*/  UMOV UR6, 0x1 ;  /* 0x0000000100067882 */ /* 0x000fd60000000000 */
[----:B------:R-:W-:-:S04]  /*3ec0*/  ULOP3.LUT UR4, UR4, 0xffff, URZ, 0xc0, !UPT ;  /* 0x0000ffff04047892 */ /* 0x000fc8000f8ec0ff */
[----:B------:R-:W-:-:S04]  /*3ed0*/  USHF.R.U32.HI UR4, URZ, 0x5, UR4 ;  /* 0x00000005ff047899 */ /* 0x000fc80008011604 */
[----:B------:R-:W-:Y:S02]  /*3ee0*/  USHF.L.U32 UR5, UR5, UR4, URZ ;  /* 0x0000000405057299 */ /* 0x000fe400080006ff */
[----:B------:R-:W-:-:S04]  /*3ef0*/  USHF.L.U32 UR4, UR6, UR4, URZ ;  /* 0x0000000406047299 */ /* 0x000fc800080006ff */
[----:B--2---:R-:W-:-:S04]  /*3f00*/  LOP3.LUT R0, R0, UR5, RZ, 0xc0, !PT ;  /* 0x0000000500007c12 */ /* 0x004fc8000f8ec0ff */
[----:B------:R-:W-:-:S13]  /*3f10*/  ISETP.NE.AND P0, PT, R0, UR5, PT ;  /* 0x0000000500007c0c */ /* 0x000fda000bf05270 */
[----:B------:R-:W-:Y:S05]  /*3f20*/  @P0 BRA `(.L_x_62) ;  /* 0x0000000000580947 */ /* 0x000fea0003800000 */
[----:B------:R-:W2:Y:S02]  /*3f30*/  LDS R0, [UR8+0x18] ;  /* 0x00001808ff007984 */ /* 0x000ea40008000800 */
[----:B--2---:R-:W-:-:S04]  /*3f40*/  LOP3.LUT R0, R0, UR4, RZ, 0xc0, !PT ;  /* 0x0000000400007c12 */ /* 0x004fc8000f8ec0ff */
[----:B------:R-:W-:-:S13]  /*3f50*/  ISETP.NE.AND P0, PT, R0, UR4, PT ;  /* 0x0000000400007c0c */ /* 0x000fda000bf05270 */
[----:B------:R-:W-:Y:S05]  /*3f60*/  @P0 BRA `(.L_x_63) ;  /* 0x00000000003c0947 */ /* 0x000fea0003800000 */
[----:B------:R-:W2:Y:S01]  /*3f70*/  S2R R2, SR_LANEID ;  /* 0x0000000000027919 */ /* 0x000ea20000000000 */
[----:B------:R-:W-:-:S06]  /*3f80*/  ULOP3.LUT UR5, URZ, UR5, URZ, 0x33, !UPT ;  /* 0x00000005ff057292 */ /* 0x000fcc000f8e33ff */
[----:B------:R-:W-:-:S04]  /*3f90*/  IMAD.U32 R0, RZ, RZ, UR5 ;  /* 0x00000005ff007e24 */ /* 0x000fc8000f8e00ff */
[----:B-1----:R1:W3:Y:S02]  /*3fa0*/  REDUX UR7, R0 ;  /* 0x00000000000773c4 */ /* 0x0022e40000000000 */
[----:B------:R4:W-:Y:S01]  /*3fb0*/  UTCATOMSWS.AND URZ, UR5 ;  /* 0x0000000500ff79e3 */ /* 0x0009e20008000000 */
[----:B-1----:R-:W-:Y:S01]  /*3fc0*/  LOP3.LUT R0, RZ, UR4, RZ, 0x33, !PT ;  /* 0x00000004ff007c12 */ /* 0x002fe2000f8e33ff */
[----:B------:R-:W-:Y:S02]  /*3fd0*/  VOTEU.ANY UR4, UPT, PT ;  /* 0x0000000000047886 */ /* 0x000fe400038e0100 */
[----:B------:R-:W-:Y:S02]  /*3fe0*/  UFLO.U32 UR4, UR4 ;  /* 0x00000004000472bd */ /* 0x000fe400080e0000 */
[----:B------:R-:W1:Y:S04]  /*3ff0*/  REDUX UR6, R0 ;  /* 0x00000000000673c4 */ /* 0x000e680000000000 */
[----:B--2---:R-:W-:-:S02]  /*4000*/  ISETP.EQ.U32.AND P0, PT, R2, UR4, PT ;  /* 0x0000000402007c0c */ /* 0x004fc4000bf02070 */
[----:B---3--:R-:W-:-:S11]  /*4010*/  MOV R2, UR7 ;  /* 0x0000000700027c02 */ /* 0x008fd60008000f00 */
[----:B------:R4:W-:Y:S01]  /*4020*/  @P0 ATOMS.AND RZ, [UR8+0x14], R2 ;  /* 0x00001402ffff098c */ /* 0x0009e2000a800008 */
[----:B-1----:R-:W-:-:S05]  /*4030*/  IMAD.U32 R0, RZ, RZ, UR6 ;  /* 0x00000006ff007e24 */ /* 0x002fca000f8e00ff */
[----:B------:R4:W-:Y:S01]  /*4040*/  @P0 ATOMS.AND RZ, [UR8+0x18], R0 ;  /* 0x00001800ffff098c */ /* 0x0009e2000a800008 */
[----:B------:R-:W-:Y:S05]  /*4050*/  BRA `(.L_x_64) ;  /* 0x0000000000147947 */ /* 0x000fea0003800000 */
.L_x_63:
[----:B------:R-:W-:Y:S02]  /*4060*/  MOV R2, 0x4080 ;  /* 0x0000408000027802 */ /* 0x000fe40000000f00 */
[----:B-1---5:R-:W-:Y:S05]  /*4070*/  CALL.REL.NOINC `($__internal_0_$__cuda_sm10x_tcgen05_guardrail_trap_col_being_dealloced_not_returned_by_alloc) ;  /* 0x0000003800d47944 */ /* 0x022fea0003c00000 */
[----:B------:R-:W-:Y:S05]  /*4080*/  BRA `(.L_x_64) ;  /* 0x0000000000087947 */ /* 0x000fea0003800000 */
.L_x_62:
[----:B------:R-:W-:Y:S02]  /*4090*/  MOV R2, 0x40b0 ;  /* 0x000040b000027802 */ /* 0x000fe40000000f00 */
[----:B-1---5:R-:W-:Y:S05]  /*40a0*/  CALL.REL.NOINC `($__internal_2_$__cuda_sm10x_tcgen05_guardrail_trap_unallocated_columns_being_dealloced) ;  /* 0x0000003800e07944 */ /* 0x022fea0003c00000 */
.L_x_64:
[----:B------:R-:W-:Y:S01]  /*40b0*/  NOP ;  /* 0x0000000000007918 */ /* 0x000fe20000000000 */
[----:B----4-:R-:W-:Y:S05]  /*40c0*/  EXIT ;  /* 0x000000000000794d */ /* 0x010fea0003800000 */
.L_x_46:
[----:B------:R-:W-:-:S09]  /*40d0*/  UISETP.NE.OR UP2, UPT, UR10, 0x3, !UP2 ;  /* 0x000000030a00788c */ /* 0x000fd2000d745670 */
[----:B------:R-:W-:Y:S05]  /*40e0*/  BRA.U UP2, `(.L_x_65) ;  /* 0x0000000d02447547 */ /* 0x000fea000b800000 */
[----:B------:R-:W1:Y:S01]  /*40f0*/  LDC R0, c[0x0][0xb30] ;  /* 0x0002cc00ff007b82 */ /* 0x000e620000000800 */
[----:B------:R-:W2:Y:S01]  /*4100*/  LDCU.64 UR4, c[0x0][0x888] ;  /* 0x00011100ff0477ac */ /* 0x000ea20008000a00 */
[----:B------:R-:W-:Y:S02]  /*4110*/  HFMA2 R25, -RZ, RZ, 0, 0 ;  /* 0x00000000ff197431 */ /* 0x000fe400000001ff */
[----:B------:R-:W-:Y:S01]  /*4120*/  IMAD.MOV.U32 R27, RZ, RZ, 0x1 ;  /* 0x00000001ff1b7424 */ /* 0x000fe200078e00ff */
[----:B------:R-:W-:Y:S01]  /*4130*/  MOV R23, 0x3000 ;  /* 0x0000300000177802 */ /* 0x000fe20000000f00 */
[----:B------:R-:W4:Y:S01]  /*4140*/  LDCU.64 UR22, c[0x0][0x890] ;  /* 0x00011200ff1677ac */ /* 0x000f220008000a00 */
[----:B------:R-:W-:Y:S01]  /*4150*/  IMAD.MOV.U32 R26, RZ, RZ, RZ ;  /* 0x000000ffff1a7224 */ /* 0x000fe200078e00ff */
[----:B------:R-:W3:Y:S01]  /*4160*/  LDC R22, c[0x0][0x370] ;  /* 0x0000dc00ff167b82 */ /* 0x000ee20000000800 */
[----:B------:R-:W-:-:S07]  /*4170*/  UPLOP3.LUT UP1, UPT, UPT, UPT, UPT, 0x40, 0x4 ;  /* 0x000000000004789c */ /* 0x000fce0003f2e870 */
[----:B------:R-:W3:Y:S01]  /*4180*/  LDC R3, c[0x0][0xb0c] ;  /* 0x0002c300ff037b82 */ /* 0x000ee20000000800 */
[----:B--2---:R-:W-:-:S03]  /*4190*/  UISETP.NE.U32.AND UP4, UPT, UR4, URZ, UPT ;  /* 0x000000ff0400728c */ /* 0x004fc6000bf85070 */
[----:B------:R-:W-:Y:S01]  /*41a0*/  UMOV UR4, 0x400 ;  /* 0x0000040000047882 */ /* 0x000fe20000000000 */
[----:B----4-:R-:W-:-:S03]  /*41b0*/  UISETP.NE.U32.AND UP5, UPT, UR22, URZ, UPT ;  /* 0x000000ff1600728c */ /* 0x010fc6000bfa5070 */
[----:B------:R-:W2:Y:S01]  /*41c0*/  LDC R20, c[0x0][0xb20] ;  /* 0x0002c800ff147b82 */ /* 0x000ea20000000800 */
[----:B-1----:R-:W-:Y:S01]  /*41d0*/  ISETP.NE.AND P1, PT, R0, 0x1, PT ;  /* 0x000000010000780c */ /* 0x002fe20003f25270 */
[----:B------:R-:W-:Y:S02]  /*41e0*/  UISETP.NE.AND.EX UP4, UPT, UR5, URZ, UPT, UP4 ;  /* 0x000000ff0500728c */ /* 0x000fe4000bf85340 */
[----:B------:R-:W-:Y:S02]  /*41f0*/  ULEA UR4, UR37, UR4, 0x18 ;  /* 0x0000000425047291 */ /* 0x000fe4000f8ec0ff */
[----:B------:R-:W-:Y:S02]  /*4200*/  UISETP.NE.AND.EX UP5, UPT, UR23, URZ, UPT, UP5 ;  /* 0x000000ff1700728c */ /* 0x000fe4000bfa5350 */
[----:B------:R-:W1:Y:S01]  /*4210*/  LDC.64 R28, c[0x0][0x348] ;  /* 0x0000d200ff1c7b82 */ /* 0x000e620000000a00 */
[----:B------:R-:W-:-:S07]  /*4220*/  UMOV UR5, URZ ;  /* 0x000000ff00057c82 */ /* 0x000fce0008000000 */
[----:B------:R-:W4:Y:S08]  /*4230*/  LDC.64 R14, c[0x0][0xb10] ;  /* 0x0002c400ff0e7b82 */ /* 0x000f300000000a00 */
[----:B------:R-:W1:Y:S08]  /*4240*/  LDC.64 R6, c[0x0][0xb18] ;  /* 0x0002c600ff067b82 */ /* 0x000e700000000a00 */
[----:B------:R-:W1:Y:S08]  /*4250*/  LDC.64 R4, c[0x0][0xb28] ;  /* 0x0002ca00ff047b82 */ /* 0x000e700000000a00 */
[----:B--23--:R-:W1:Y:S02]  /*4260*/  LDC R21, c[0x0][0x374] ;  /* 0x0000dd00ff157b82 */ /* 0x00ce640000000800 */
.L_x_73:
[C---:B------:R-:W-:Y:S02]  /*4270*/  LEA R0, R26.reuse, UR4, 0x3 ;  /* 0x000000041a007c11 */ /* 0x040fe4000f8e18ff */
[----:B------:R-:W-:Y:S02]  /*4280*/  SHF.L.U32 R2, R25, 0x1f, RZ ;  /* 0x0000001f19027819 */ /* 0x000fe400000006ff */
[----:B------:R-:W-:Y:S02]  /*4290*/  LEA R16, R26, UR4, 0x4 ;  /* 0x000000041a107c11 */ /* 0x000fe4000f8e20ff */
[----:B--2---:R-:W2:Y:S02]  /*42a0*/  SYNCS.PHASECHK.TRANS64.TRYWAIT P0, [R0+URZ+0x50], R2 ;  /* 0x00005002000075a7 */ /* 0x004ea400080011ff */
[----:B--2---:R-:W-:Y:S05]  /*42b0*/  @!P0 BRA `(.L_x_66) ;  /* 0x0000003400ac8947 */ /* 0x004fea0003800000 */
.L_x_125:
[----:B------:R-:W-:Y:S01]  /*42c0*/  ISETP.GE.AND P0, PT, R60, 0x1, PT ;  /* 0x000000013c00780c */ /* 0x000fe20003f06270 */
[----:B------:R-:W3:Y:S01]  /*42d0*/  LDS.128 R16, [R16+0xe0] ;  /* 0x0000e00010107984 */ /* 0x000ee20000000c00 */
[----:B------:R-:W-:Y:S01]  /*42e0*/  ISETP.NE.U32.AND P3, PT, RZ, UR22, PT ;  /* 0x00000016ff007c0c */ /* 0x000fe2000bf65070 */
[----:B--2---:R-:W-:Y:S03]  /*42f0*/  VIADD R0, R0, 0x60 ;  /* 0x0000006000007836 */ /* 0x004fe60000000000 */
[----:B------:R-:W-:Y:S01]  /*4300*/  ISETP.NE.AND.EX P3, PT, RZ, UR23, PT, P3 ;  /* 0x00000017ff007c0c */ /* 0x000fe2000bf65330 */
[----:B------:R-:W-:Y:S01]  /*4310*/  @!PT LDS RZ, [RZ] ;  /* 0x00000000fffff984 */ /* 0x000fe20000000800 */
[----:B------:R-:W-:Y:S01]  /*4320*/  @!PT LDS RZ, [RZ] ;  /* 0x00000000fffff984 */ /* 0x000fe20000000800 */
[----:B------:R-:W-:Y:S01]  /*4330*/  @!PT LDS RZ, [RZ] ;  /* 0x00000000fffff984 */ /* 0x000fe20000000800 */
[----:B------:R-:W-:Y:S01]  /*4340*/  @!PT LDS RZ, [RZ] ;  /* 0x00000000fffff984 */ /* 0x000fe20000000800 */
[----:B------:R2:W-:Y:S06]  /*4350*/  MEMBAR.ALL.CTA ;  /* 0x0000000000007992 */ /* 0x0005ec0000008000 */
[----:B--2---:R-:W2:Y:S01]  /*4360*/  FENCE.VIEW.ASYNC.S ;  /* 0x00000000000073c6 */ /* 0x004ea20000000000 */
[----:B------:R-:W-:Y:S04]  /*4370*/  PRMT R0, RZ, 0x654, R0 ;  /* 0x00000654ff007816 */ /* 0x000fe80000000000 */
[----:B--2---:R2:W-:Y:S01]  /*4380*/  SYNCS.ARRIVE.TRANS64.RED.A1T0 RZ, [R0+URZ], RZ ;  /* 0x000000ff00ff79a7 */ /* 0x0045e200081004ff */
[----:B---3--:R-:W-:Y:S11]  /*4390*/  LOP3.LUT P4, RZ, R18, 0x1, RZ, 0xc0, !PT ;  /* 0x0000000112ff7812 */ /* 0x008ff6000788c0ff */
[----:B------:R-:W-:Y:S02]  /*43a0*/  @!UPT UIADD3 URZ, UPT, UPT, URZ, URZ, URZ ;  /* 0x000000fffffff290 */ /* 0x000fe4000fffe0ff */
[----:B------:R-:W-:Y:S02]  /*43b0*/  @P4 MOV R11, R16 ;  /* 0x00000010000b4202 */ /* 0x000fe40000000f00 */
[----:B------:R-:W-:Y:S01]  /*43c0*/  @P4 LOP3.LUT R10, R17, 0xffff, RZ, 0xc0, !PT ;  /* 0x0000ffff110a4812 */ /* 0x000fe200078ec0ff */
[----:B--2---:R-:W-:Y:S06]  /*43d0*/  @!P0 BRA `(.L_x_67) ;  /* 0x0000000000a48947 */ /* 0x004fec0003800000 */
[-C--:B-1----:R-:W-:Y:S01]  /*43e0*/  IMAD.HI.U32 R0, R21, R7.reuse, RZ ;  /* 0x0000000715007227 */ /* 0x082fe200078e00ff */
[----:B------:R-:W-:Y:S02]  /*43f0*/  ISETP.NE.AND P0, PT, R6, 0x1, PT ;  /* 0x000000010600780c */ /* 0x000fe40003f05270 */
[----:B------:R-:W-:Y:S01]  /*4400*/  ISETP.NE.AND P2, PT, R60, 0x1, PT ;  /* 0x000000013c00780c */ /* 0x000fe20003f45270 */
[----:B----4-:R-:W-:Y:S01]  /*4410*/  IMAD.HI.U32 R9, R22, R14, RZ ;  /* 0x0000000e16097227 */ /* 0x010fe200078e00ff */
[----:B------:R-:W-:Y:S02]  /*4420*/  SHF.R.U32.HI R0, RZ, R20, R0 ;  /* 0x00000014ff007219 */ /* 0x000fe40000011600 */
[----:B------:R-:W-:Y:S01]  /*4430*/  ISETP.NE.AND P5, PT, R3, 0x1, PT ;  /* 0x000000010300780c */ /* 0x000fe20003fa5270 */
[----:B------:R-:W-:Y:S01]  /*4440*/  IMAD.HI.U32 R13, R10, R7, RZ ;  /* 0x000000070a0d7227 */ /* 0x000fe200078e00ff */
[----:B------:R-:W-:Y:S02]  /*4450*/  SHF.R.U32.HI R9, RZ, R15, R9 ;  /* 0x0000000fff097219 */ /* 0x000fe40000011609 */
[----:B------:R-:W-:Y:S01]  /*4460*/  SEL R0, R21, R0, !P0 ;  /* 0x0000000015007207 */ /* 0x000fe20004000000 */
[----:B------:R-:W-:Y:S01]  /*4470*/  IMAD.HI.U32 R12, R11, R14, RZ ;  /* 0x0000000e0b0c7227 */ /* 0x000fe200078e00ff */
[----:B------:R-:W-:Y:S03]  /*4480*/  SEL R9, R22, R9, !P5 ;  /* 0x0000000916097207 */ /* 0x000fe60006800000 */
[-C--:B------:R-:W-:Y:S01]  /*4490*/  IMAD.HI.U32 R8, R0, R4.reuse, RZ ;  /* 0x0000000400087227 */ /* 0x080fe200078e00ff */
[----:B------:R-:W-:Y:S03]  /*44a0*/  SHF.R.U32.HI R12, RZ, R15, R12 ;  /* 0x0000000fff0c7219 */ /* 0x000fe6000001160c */
[----:B------:R-:W-:Y:S01]  /*44b0*/  IMAD.HI.U32 R2, R9, R4, RZ ;  /* 0x0000000409027227 */ /* 0x000fe200078e00ff */
[-C--:B------:R-:W-:Y:S02]  /*44c0*/  @P2 SHF.R.U32.HI R0, RZ, R5.reuse, R8 ;  /* 0x00000005ff002219 */ /* 0x080fe40000011608 */
[----:B------:R-:W-:Y:S02]  /*44d0*/  SHF.R.U32.HI R8, RZ, R20, R13 ;  /* 0x00000014ff087219 */ /* 0x000fe4000001160d */
[----:B------:R-:W-:Y:S01]  /*44e0*/  @P2 SHF.R.U32.HI R9, RZ, R5, R2 ;  /* 0x00000005ff092219 */ /* 0x000fe20000011602 */
[----:B------:R-:W-:Y:S01]  /*44f0*/  IMAD R0, R60, R0, RZ ;  /* 0x000000003c007224 */ /* 0x000fe200078e02ff */
[----:B------:R-:W-:Y:S02]  /*4500*/  SEL R8, R10, R8, !P0 ;  /* 0x000000080a087207 */ /* 0x000fe40004000000 */
[----:B------:R-:W-:Y:S01]  /*4510*/  SEL R2, R11, R12, !P5 ;  /* 0x0000000c0b027207 */ /* 0x000fe20006800000 */
[----:B------:R-:W-:Y:S01]  /*4520*/  IMAD R12, R60, R9, RZ ;  /* 0x000000093c0c7224 */ /* 0x000fe200078e02ff */
[C---:B------:R-:W-:Y:S01]  /*4530*/  ISETP.GE.AND P0, PT, R8.reuse, R0, PT ;  /* 0x000000000800720c */ /* 0x040fe20003f06270 */
[----:B------:R-:W-:Y:S03]  /*4540*/  IMAD.HI.U32 R0, R8, R4, RZ ;  /* 0x0000000408007227 */ /* 0x000fe600078e00ff */
[----:B------:R-:W-:Y:S02]  /*4550*/  ISETP.GE.OR P0, PT, R2, R12, P0 ;  /* 0x0000000c0200720c */ /* 0x000fe40000706670 */
[-C--:B------:R-:W-:Y:S04]  /*4560*/  SHF.R.U32.HI R0, RZ, R5.reuse, R0 ;  /* 0x00000005ff007219 */ /* 0x080fe80000011600 */
[----:B------:R-:W-:Y:S05]  /*4570*/  SEL R13, R8, R0, !P2 ;  /* 0x00000000080d7207 */ /* 0x000fea0005000000 */
[----:B------:R-:W-:Y:S02]  /*4580*/  IMAD.MOV R12, RZ, RZ, -R13 ;  /* 0x000000ffff0c7224 */ /* 0x000fe400078e0a0d */
[----:B------:R-:W-:Y:S04]  /*4590*/  @!P0 IMAD.HI.U32 R0, R2, R4, RZ ;  /* 0x0000000402008227 */ /* 0x000fe800078e00ff */
[----:B------:R-:W-:Y:S01]  /*45a0*/  IMAD R12, R60, R12, R8 ;  /* 0x0000000c3c0c7224 */ /* 0x000fe200078e0208 */
[----:B------:R-:W-:Y:S04]  /*45b0*/  @!P0 SHF.R.U32.HI R0, RZ, R5, R0 ;  /* 0x00000005ff008219 */ /* 0x000fe80000011600 */
[----:B------:R-:W-:Y:S04]  /*45c0*/  @!P0 SEL R0, R2, R0, !P2 ;  /* 0x0000000002008207 */ /* 0x000fe80005000000 */
[----:B------:R-:W-:Y:S01]  /*45d0*/  @!P0 IADD3 R13, PT, PT, R13, -R0, RZ ;  /* 0x800000000d0d8210 */ /* 0x000fe20007ffe0ff */
[----:B------:R-:W-:Y:S01]  /*45e0*/  @!P0 IMAD R0, R9, R12, R0 ;  /* 0x0000000c09008224 */ /* 0x000fe200078e0200 */
[----:B------:R-:W-:Y:S01]  /*45f0*/  IADD3 R9, PT, PT, -R8, RZ, RZ ;  /* 0x000000ff08097210 */ /* 0x000fe20007ffe1ff */
[--C-:B------:R-:W-:Y:S02]  /*4600*/  IMAD.MOV R12, RZ, RZ, -R2.reuse ;  /* 0x000000ffff0c7224 */ /* 0x100fe400078e0a02 */
[----:B------:R-:W-:Y:S02]  /*4610*/  @!P0 IMAD R8, R13, R60, R2 ;  /* 0x0000003c0d088224 */ /* 0x000fe400078e0202 */
[----:B------:R-:W-:Y:S02]  /*4620*/  @!P0 IMAD.MOV.U32 R2, RZ, RZ, R0 ;  /* 0x000000ffff028224 */ /* 0x000fe400078e0000 */
[----:B------:R-:W-:Y:S02]  /*4630*/  IMAD R11, R3, R12, R11 ;  /* 0x0000000c030b7224 */ /* 0x000fe400078e020b */
[----:B------:R-:W-:Y:S02]  /*4640*/  IMAD R10, R6, R9, R10 ;  /* 0x00000009060a7224 */ /* 0x000fe400078e020a */
[----:B------:R-:W-:Y:S02]  /*4650*/  IMAD R11, R2, R3, R11 ;  /* 0x00000003020b7224 */ /* 0x000fe400078e020b */
[----:B------:R-:W-:Y:S02]  /*4660*/  IMAD R10, R8, R6, R10 ;  /* 0x00000006080a7224 */ /* 0x000fe400078e020a */
.L_x_67:
[----:B------:R-:W-:Y:S05]  /*4670*/  BRA.U UP1, `(.L_x_68) ;  /* 0x0000000101107547 */ /* 0x000fea000b800000 */
[----:B------:R-:W-:Y:S04]  /*4680*/  MOV R2, UR13 ;  /* 0x0000000d00027c02 */ /* 0x000fe80008000f00 */
[----:B------:R-:W-:Y:S04]  /*4690*/  SHF.L.U32 R2, R2, 0x1f, RZ ;  /* 0x0000001f02027819 */ /* 0x000fe800000006ff */
[----:B------:R-:W2:Y:S02]  /*46a0*/  SYNCS.PHASECHK.TRANS64.TRYWAIT P0, [UR4+0x48], R2 ;  /* 0x00004802ff0075a7 */ /* 0x000ea40008001104 */
[----:B--2---:R-:W-:Y:S05]  /*46b0*/  @!P0 BRA `(.L_x_69) ;  /* 0x0000003000c08947 */ /* 0x004fea0003800000 */
.L_x_68:
[----:B------:R-:W-:Y:S05]  /*46c0*/  BRA.U !UP5, `(.L_x_70) ;  /* 0x000000010d347547 */ /* 0x000fea000b800000 */
[----:B------:R-:W-:Y:S01]  /*46d0*/  UPLOP3.LUT UP0, UPT, UPT, UPT, UP4, 0x80, 0x8 ;  /* 0x000000000008789c */ /* 0x000fe20003f0f040 */
[----:B--2---:R-:W-:Y:S02]  /*46e0*/  HFMA2 R0, -RZ, RZ, 0, 5.9604644775390625e-08 ;  /* 0x00000001ff007431 */ /* 0x004fe400000001ff */
[----:B------:R-:W-:Y:S03]  /*46f0*/  IMAD.MOV.U32 R126, RZ, RZ, 0x1 ;  /* 0x00000001ff7e7424 */ /* 0x000fe600078e00ff */
[----:B------:R-:W-:Y:S05]  /*4700*/  PLOP3.LUT P0, PT, PT, PT, UP0, 0x80, 0x8 ;  /* 0x000000000008781c */ /* 0x000fea0003f0f008 */
[----:B------:R-:W2:Y:S01]  /*4710*/  @UP0 LDCU.64 UR6, c[0x0][0x888] ;  /* 0x00011100ff0607ac */ /* 0x000ea20008000a00 */
[----:B------:R-:W-:Y:S07]  /*4720*/  @UP0 UIMAD UR8, UR60, UR22, URZ ;  /* 0x000000163c0802a4 */ /* 0x000fee000f8e02ff */
[----:B------:R-:W-:Y:S01]  /*4730*/  @!P0 PRMT R126, R0, 0x7610, R126 ;  /* 0x00007610007e8816 */ /* 0x000fe2000000007e */
[----:B--2---:R-:W-:Y:S06]  /*4740*/  @UP0 UIMAD.WIDE UR6, UR8, 0x4, UR6 ;  /* 0x00000004080608a5 */ /* 0x004fec000f8e0206 */
[----:B------:R-:W-:Y:S01]  /*4750*/  IMAD.U32 R8, RZ, RZ, UR6 ;  /* 0x00000006ff087e24 */ /* 0x000fe2000f8e00ff */
[----:B------:R-:W-:Y:S04]  /*4760*/  MOV R9, UR7 ;  /* 0x0000000700097c02 */ /* 0x000fe80008000f00 */
[----:B------:R-:W2:Y:S01]  /*4770*/  @!UP0 LDCU UR6, c[0x0][0x880] ;  /* 0x00011000ff0687ac */ /* 0x000ea20008000800 */
[----:B-----5:R3:W5:Y:S02]  /*4780*/  @P0 LDG.E R67, desc[UR46][R8.64] ;  /* 0x0000002e08430981 */ /* 0x020764000c1e1900 */
[----:B--23--:R-:W-:Y:S07]  /*4790*/  @!P0 IMAD.U32 R67, RZ, RZ, UR6 ;  /* 0x00000006ff438e24 */ /* 0x00cfee000f8e00ff */
.L_x_70:
[----:B-----5:R-:W-:Y:S01]  /*47a0*/  @!P3 FSETP.EQ.AND P2, PT, R67, RZ, PT ;  /* 0x000000ff4300b20b */ /* 0x020fe20003f42000 */
[----:B------:R-:W-:Y:S01]  /*47b0*/  @!UPT UIADD3 URZ, UPT, UPT, URZ, URZ, URZ ;  /* 0x000000fffffff290 */ /* 0x000fe2000fffe0ff */
[----:B------:R-:W-:Y:S11]  /*47c0*/  @!P3 BRA `(.L_x_71) ;  /* 0x000000000014b947 */ /* 0x000ff60003800000 */
[----:B------:R-:W-:Y:S02]  /*47d0*/  LOP3.LUT P0, RZ, R126, 0xff, RZ, 0xc0, !PT ;  /* 0x000000ff7eff7812 */ /* 0x000fe4000780c0ff */
[----:B------:R-:W-:Y:S04]  /*47e0*/  PLOP3.LUT P2, PT, PT, PT, UP0, 0x80, 0x8 ;  /* 0x000000000008781c */ /* 0x000fe80003f4f008 */
[----:B------:R-:W-:Y:S07]  /*47f0*/  PLOP3.LUT P2, PT, P2, PT, PT, 0x8, 0x80 ;  /* 0x000000000080781c */ /* 0x000fee000174e170 */
[----:B------:R-:W-:Y:S11]  /*4800*/  @P0 FSETP.EQ.AND P2, PT, R67, RZ, PT ;  /* 0x000000ff4300020b */ /* 0x000ff60003f42000 */
[----:B------:R-:W-:Y:S02]  /*4810*/  @!UPT UIADD3 URZ, UPT, UPT, URZ, URZ, URZ ;  /* 0x000000fffffff290 */ /* 0x000fe4000fffe0ff */
.L_x_71:
[----:B------:R-:W3:Y:S01]  /*4820*/  LDC.64 R8, c[0x0][0xb10] ;  /* 0x0002c400ff087b82 */ /* 0x000ee20000000a00 */
[----:B------:R-:W-:Y:S01]  /*4830*/  ULEA UR6, UR5, UR4, 0x3 ;  /* 0x0000000405067291 */ /* 0x000fe2000f8e18ff */
[----:B------:R-:W-:Y:S01]  /*4840*/  SHF.L.U32 R30, R27, 0x1f, RZ ;  /* 0x0000001f1b1e7819 */ /* 0x000fe200000006ff */
[----:B------:R-:W-:Y:S01]  /*4850*/  VIADD R26, R26, 0x1 ;  /* 0x000000011a1a7836 */ /* 0x000fe20000000000 */
[----:B------:R-:W-:Y:S04]  /*4860*/  @P4 SHF.R.U32.HI R24, RZ, 0x10, R17 ;  /* 0x00000010ff184819 */ /* 0x000fe80000011611 */
[----:B------:R-:W5:Y:S02]  /*4870*/  LDC.64 R12, c[0x0][0xb18] ;  /* 0x0002c600ff0c7b82 */ /* 0x000f640000000a00 */
[----:B------:R-:W1:Y:S01]  /*4880*/  SYNCS.PHASECHK.TRANS64.TRYWAIT P5, [UR6+0x30], R30 ;  /* 0x0000301eff0075a7 */ /* 0x000e6200080a1106 */
[C---:B---3--:R-:W-:Y:S05]  /*4890*/  @!P1 IMAD.HI.U32 R8, R11.reuse, R8, RZ ;  /* 0x000000080b089227 */ /* 0x048fea00078e00ff */
[----:B--2---:R-:W2:Y:S01]  /*48a0*/  @!P1 LDC R0, c[0x0][0xb20] ;  /* 0x0002c800ff009b82 */ /* 0x004ea20000000800 */
[----:B------:R-:W-:Y:S01]  /*48b0*/  @!P1 SHF.R.U32.HI R8, RZ, R9, R8 ;  /* 0x00000009ff089219 */ /* 0x000fe20000011608 */
[----:B-----5:R-:W-:Y:S01]  /*48c0*/  @!P1 IMAD.HI.U32 R13, R10, R13, RZ ;  /* 0x0000000d0a0d9227 */ /* 0x020fe200078e00ff */
[----:B------:R-:W-:Y:S05]  /*48d0*/  @!P1 ISETP.NE.AND P0, PT, R12, 0x1, PT ;  /* 0x000000010c00980c */ /* 0x000fea0003f05270 */
[----:B------:R-:W3:Y:S01]  /*48e0*/  @!P1 LDC R2, c[0x0][0xb0c] ;  /* 0x0002c300ff029b82 */ /* 0x000ee20000000800 */
[----:B--2---:R-:W-:Y:S02]  /*48f0*/  @!P1 SHF.R.U32.HI R0, RZ, R0, R13 ;  /* 0x00000000ff009219 */ /* 0x004fe4000001160d */
[----:B---3--:R-:W-:Y:S02]  /*4900*/  @!P1 ISETP.NE.AND P3, PT, R2, 0x1, PT ;  /* 0x000000010200980c */ /* 0x008fe40003f65270 */
[----:B------:R-:W-:Y:S02]  /*4910*/  @!P1 SEL R9, R10, R0, !P0 ;  /* 0x000000000a099207 */ /* 0x000fe40004000000 */
[----:B------:R-:W-:Y:S02]  /*4920*/  ELECT P0, URZ, PT ;  /* 0x0000000000ff782f */ /* 0x000fe40003800000 */
[----:B------:R-:W-:Y:S05]  /*4930*/  @!P1 SEL R8, R11, R8, !P3 ;  /* 0x000000080b089207 */ /* 0x000fea0005800000 */
[----:B------:R-:W-:Y:S02]  /*4940*/  @!P1 IMAD.IADD R0, R9, 0x1, -R8 ;  /* 0x0000000109009824 */ /* 0x000fe400078e0a08 */
[----:B------:R-:W-:Y:S02]  /*4950*/  @!P1 IMAD.IADD R8, R8, 0x1, -R9 ;  /* 0x0000000108089824 */ /* 0x000fe400078e0a09 */
[----:B------:R-:W-:Y:S02]  /*4960*/  @!P1 IMAD R11, R0, R2, R11 ;  /* 0x00000002000b9224 */ /* 0x000fe400078e020b */
[----:B------:R-:W-:Y:S01]  /*4970*/  @!P1 IMAD R10, R8, R12, R10 ;  /* 0x0000000c080a9224 */ /* 0x000fe200078e020a */
[----:B-1----:R-:W-:Y:S06]  /*4980*/  @!P5 BRA `(.L_x_72) ;  /* 0x000000300024d947 */ /* 0x002fec0003800000 */
.L_x_128:
[----:B------:R-:W-:Y:S01]  /*4990*/  UIADD3 UR25, UPT, UPT, UR6, 0x20, URZ ;  /* 0x0000002006197890 */ /* 0x000fe2000fffe0ff */
[----:B------:R-:W-:Y:S01]  /*49a0*/  PLOP3.LUT P0, PT, P2, P0, PT, 0xf2, 0x2f ;  /* 0x00000000002f781c */ /* 0x000fe20001701e72 */
[----:B------:R-:W-:Y:S01]  /*49b0*/  UMOV UR30, 0x0 ;  /* 0x00000000001e7882 */ /* 0x000fe20000000000 */
[----:B------:R-:W-:Y:S01]  /*49c0*/  UMOV UR31, 0x10000000 ;  /* 0x10000000001f7882 */ /* 0x000fe20000000000 */
[----:B------:R-:W-:Y:S01]  /*49d0*/  UMOV UR28, UR60 ;  /* 0x0000003c001c7c82 */ /* 0x000fe20008000000 */
[----:B------:R-:W-:Y:S01]  /*49e0*/  UMOV UR20, UR60 ;  /* 0x0000003c00147c82 */ /* 0x000fe20008000000 */
[----:B------:R-:W-:Y:S01]  /*49f0*/  UMOV UR12, UR60 ;  /* 0x0000003c000c7c82 */ /* 0x000fe20008000000 */
[----:B------:R-:W-:Y:S01]  /*4a00*/  UMOV UR17, UR25 ;  /* 0x0000001900117c82 */ /* 0x000fe20008000000 */
[----:B------:R-:W-:Y:S01]  /*4a10*/  UMOV UR9, UR25 ;  /* 0x0000001900097c82 */ /* 0x000fe20008000000 */
[----:B------:R-:W-:Y:S05]  /*4a20*/  @P4 R2UR UR60, R24 ;  /* 0x00000000183c42ca */ /* 0x000fea00000e0000 */
[----:B------:R-:W-:Y:S01]  /*4a30*/  @!P0 IADD3 R2, P2, PT, R28, 0x580, RZ ;  /* 0x000005801c028810 */ /* 0x000fe20007f5e0ff */
[----:B------:R-:W-:Y:S01]  /*4a40*/  @!P0 IMAD R124, R124, 0x30, RZ ;  /* 0x000000307c7c8824 */ /* 0x000fe200078e02ff */
[----:B------:R-:W-:Y:S01]  /*4a50*/  VOTEU.ALL UP3, P0 ;  /* 0x0000000000ff7886 */ /* 0x000fe20000060000 */
[----:B------:R-:W-:Y:S01]  /*4a60*/  VOTEU.ALL UP2, P0 ;  /* 0x0000000000ff7886 */ /* 0x000fe20000040000 */
[----:B------:R-:W-:Y:S01]  /*4a70*/  @!P0 R2UR UR8, R2 ;  /* 0x00000000020882ca */ /* 0x000fe200000e0000 */
[----:B-1----:R-:W-:Y:S01]  /*4a80*/  @!P0 IMAD.X R0, RZ, RZ, R29, P2 ;  /* 0x000000ffff008224 */ /* 0x002fe200010e061d */
[----:B------:R-:W-:Y:S01]  /*4a90*/  @!P0 R2UR UR26, R124 ;  /* 0x000000007c1a82ca */ /* 0x000fe200000e0000 */
[----:B------:R-:W-:Y:S01]  /*4aa0*/  @!P0 IMAD.SHL.U32 R125, R125, 0x80, RZ ;  /* 0x000000807d7d8824 */ /* 0x000fe200078e00ff */
[----:B------:R-:W-:Y:S01]  /*4ab0*/  VOTEU.ALL UP1, P0 ;  /* 0x0000000000ff7886 */ /* 0x000fe20000020000 */
[----:B------:R-:W-:Y:S01]  /*4ac0*/  IMAD.IADD R124, R10, 0x1, R122 ;  /* 0x000000010a7c7824 */ /* 0x000fe200078e027a */
[----:B------:R-:W-:Y:S02]  /*4ad0*/  @!P0 R2UR UR7, R0 ;  /* 0x00000000000782ca */ /* 0x000fe400000e0000 */
[----:B------:R-:W-:Y:S01]  /*4ae0*/  @!P0 R2UR UR27, R125 ;  /* 0x000000007d1b82ca */ /* 0x000fe200000e0000 */
[----:B------:R-:W-:Y:S04]  /*4af0*/  IMAD.IADD R125, R11, 0x1, R123 ;  /* 0x000000010b7d7824 */ /* 0x000fe800078e027b */
[----:B------:R-:W-:Y:S01]  /*4b00*/  IMAD.U32 R8, RZ, RZ, UR8 ;  /* 0x00000008ff087e24 */ /* 0x000fe2000f8e00ff */
[----:B------:R-:W-:Y:S02]  /*4b10*/  @!UP1 UIMAD UR8, UR5, 0x3000, UR4 ;  /* 0x00003000050898a4 */ /* 0x000fe4000f8e0204 */
[----:B------:R-:W-:Y:S02]  /*4b20*/  @!UP1 UIADD3 UR18, UPT, UPT, UR26, 0x10, URZ ;  /* 0x000000101a129890 */ /* 0x000fe4000fffe0ff */
[----:B------:R-:W-:Y:S01]  /*4b30*/  @!P0 R2UR UR14, R8 ;  /* 0x00000000080e82ca */ /* 0x000fe200000e0000 */
[----:B------:R-:W-:Y:S01]  /*4b40*/  IMAD.U32 R9, RZ, RZ, UR7 ;  /* 0x00000007ff097e24 */ /* 0x000fe2000f8e00ff */
[----:B------:R-:W-:Y:S02]  /*4b50*/  @!UP1 UIADD3 UR24, UPT, UPT, UR8, 0x200, URZ ;  /* 0x0000020008189890 */ /* 0x000fe4000fffe0ff */
[----:B------:R-:W-:Y:S02]  /*4b60*/  @!UP1 UIADD3 UR16, UPT, UPT, UR8, 0x1200, URZ ;  /* 0x0000120008109890 */ /* 0x000fe4000fffe0ff */
[----:B------:R-:W-:Y:S01]  /*4b70*/  @!P0 R2UR UR15, R9 ;  /* 0x00000000090f82ca */ /* 0x000fe200000e0000 */
[----:B------:R-:W-:Y:S01]  /*4b80*/  UMOV UR19, UR27 ;  /* 0x0000001b00137c82 */ /* 0x000fe20008000000 */
[----:B------:R-:W-:Y:S02]  /*4b90*/  @!UP1 UIADD3 UR10, UPT, UPT, UR26, 0x20, URZ ;  /* 0x000000201a0a9890 */ /* 0x000fe4000fffe0ff */
[----:B------:R-:W-:Y:S01]  /*4ba0*/  @!UP1 UIADD3 UR8, UPT, UPT, UR8, 0x2200, URZ ;  /* 0x0000220008089890 */ /* 0x000fe2000fffe0ff */
[----:B------:R-:W-:Y:S01]  /*4bb0*/  VOTEU.ALL UP1, P0 ;  /* 0x0000000000ff7886 */ /* 0x000fe20000020000 */
[----:B------:R-:W-:Y:S01]  /*4bc0*/  UMOV UR11, UR27 ;  /* 0x0000001b000b7c82 */ /* 0x000fe20008000000 */
[----:B------:R-:W-:Y:S02]  /*4bd0*/  UPRMT UR7, UR37, 0x654, UR25 ;  /* 0x0000065425077896 */ /* 0x000fe40008000019 */
[----:B------:R-:W-:Y:S04]  /*4be0*/  UIADD3 UR5, UPT, UPT, UR5, 0x1, URZ ;  /* 0x0000000105057890 */ /* 0x000fe8000fffe0ff */
[----:B------:R2:W-:Y:S01]  /*4bf0*/  @!UP3 UTMALDG.3D [UR24], [UR14], desc[UR30] ;  /* 0x00001e180e00b5b4 */ /* 0x0005e20008011000 */
[----:B------:R2:W-:Y:S01]  /*4c00*/  @!UP2 UTMALDG.3D [UR16], [UR14], desc[UR30] ;  /* 0x00001e100e00a5b4 */ /* 0x0005e20008011000 */
[----:B------:R2:W-:Y:S01]  /*4c10*/  @!UP1 UTMALDG.3D [UR8], [UR14], desc[UR30] ;  /* 0x00001e080e0095b4 */ /* 0x0005e20008011000 */
[----:B------:R2:W-:Y:S01]  /*4c20*/  @!P0 SYNCS.ARRIVE.TRANS64.RED.A0TR RZ, [UR6+0x20], R23 ;  /* 0x00002017ffff89a7 */ /* 0x0005e20008300406 */
[C---:B------:R-:W-:Y:S01]  /*4c30*/  ISETP.NE.AND P0, PT, R26.reuse, 0x2, PT ;  /* 0x000000021a00780c */ /* 0x040fe20003f05270 */
[----:B------:R-:W-:Y:S03]  /*4c40*/  UISETP.NE.AND UP1, UPT, UR5, 0x2, UPT ;  /* 0x000000020500788c */ /* 0x000fe6000bf25270 */
[----:B------:R-:W-:Y:S01]  /*4c50*/  SEL R0, RZ, 0x1, P0 ;  /* 0x00000001ff007807 */ /* 0x000fe20000000000 */
[----:B------:R-:W-:Y:S01]  /*4c60*/  USEL UR6, URZ, 0x1, UP1 ;  /* 0x00000001ff067887 */ /* 0x000fe20008800000 */
[----:B------:R-:W-:Y:S01]  /*4c70*/  SEL R26, R26, RZ, P0 ;  /* 0x000000ff1a1a7207 */ /* 0x000fe20000000000 */
[----:B------:R-:W-:Y:S01]  /*4c80*/  USEL UR5, UR5, URZ, UP1 ;  /* 0x000000ff05057287 */ /* 0x000fe20008800000 */
[----:B------:R-:W-:Y:S01]  /*4c90*/  LOP3.LUT R25, R25, R0, RZ, 0x3c, !PT ;  /* 0x0000000019197212 */ /* 0x000fe200078e3cff */
[----:B------:R-:W-:Y:S02]  /*4ca0*/  UPLOP3.LUT UP1, UPT, UPT, UPT, UPT, 0x80, 0x8 ;  /* 0x000000000008789c */ /* 0x000fe40003f2f070 */
[----:B------:R-:W-:Y:S01]  /*4cb0*/  LOP3.LUT R27, R27, UR6, RZ, 0x3c, !PT ;  /* 0x000000061b1b7c12 */ /* 0x000fe2000f8e3cff */
[----:B------:R-:W-:Y:S01]  /*4cc0*/  SYNCS.ARRIVE.TRANS64.RED.A1T0 RZ, [UR7], RZ ;  /* 0x000000ffffff79a7 */ /* 0x000fe20008100407 */
[----:B------:R-:W-:Y:S07]  /*4cd0*/  @P4 BRA `(.L_x_73) ;  /* 0xfffffff400644947 */ /* 0x000fee000383ffff */
[----:B------:R-:W-:Y:S01]  /*4ce0*/  UIADD3 UR6, UPT, UPT, UR4, 0x30, URZ ;  /* 0x0000003004067890 */ /* 0x000fe2000fffe0ff */
[----:B------:R-:W-:-:S03]  /*4cf0*/  SHF.L.U32 R2, R27, 0x1f, RZ ;  /* 0x0000001f1b027819 */ /* 0x000fc600000006ff */
[----:B------:R-:W-:-:S09]  /*4d00*/  ULEA UR4, UR5, UR6, 0x3 ;  /* 0x0000000605047291 */ /* 0x000fd2000f8e18ff */
[----:B------:R-:W1:Y:S02]  /*4d10*/  SYNCS.PHASECHK.TRANS64.TRYWAIT P0, [UR4], R2 ;  /* 0x00000002ff0075a7 */ /* 0x000e640008001104 */
[----:B-1----:R-:W-:Y:S05]  /*4d20*/  @!P0 BRA `(.L_x_74) ;  /* 0x0000002c00548947 */ /* 0x002fea0003800000 */
.L_x_130:
[----:B------:R-:W-:-:S04]  /*4d30*/  UIADD3 UR4, UPT, UPT, UR5, 0x1, URZ ;  /* 0x0000000105047890 */ /* 0x000fc8000fffe0ff */
[----:B------:R-:W-:-:S04]  /*4d40*/  UISETP.NE.AND UP0, UPT, UR4, 0x2, UPT ;  /* 0x000000020400788c */ /* 0x000fc8000bf05270 */
[----:B------:R-:W-:Y:S02]  /*4d50*/  USEL UR5, URZ, 0x1, UP0 ;  /* 0x00000001ff057887 */ /* 0x000fe40008000000 */
[----:B------:R-:W-:-:S04]  /*4d60*/  USEL UR4, UR4, URZ, UP0 ;  /* 0x000000ff04047287 */ /* 0x000fc80008000000 */
[----:B------:R-:W-:Y:S01]  /*4d70*/  ULEA UR4, UR4, UR6, 0x3 ;  /* 0x0000000604047291 */ /* 0x000fe2000f8e18ff */
[----:B-1----:R-:W-:-:S04]  /*4d80*/  LOP3.LUT R2, R27, UR5, RZ, 0x3c, !PT ;  /* 0x000000051b027c12 */ /* 0x002fc8000f8e3cff */
[----:B------:R-:W-:Y:S01]  /*4d90*/  SHF.L.U32 R2, R2, 0x1f, RZ ;  /* 0x0000001f02027819 */ /* 0x000fe200000006ff */
[----:B------:R-:W-:-:S07]  /*4da0*/  IMAD.U32 R0, RZ, RZ, UR4 ;  /* 0x00000004ff007e24 */ /* 0x000fce000f8e00ff */
.L_x_75:
[----:B-1----:R1:W3:Y:S02]  /*4db0*/  SYNCS.PHASECHK.TRANS64.TRYWAIT P0, [R0+URZ], R2 ;  /* 0x00000002000075a7 */ /* 0x0022e400080011ff */
[----:B---3--:R-:W-:Y:S05]  /*4dc0*/  @!P0 NANOSLEEP.SYNCS 0x989680 ;  /* 0x009896800000895d */ /* 0x008fea0003900000 */
[----:B------:R-:W3:Y:S02]  /*4dd0*/  @!P0 SYNCS.PHASECHK.TRANS64 P0, [R0+URZ], R2 ;  /* 0x00000002000085a7 */ /* 0x000ee400080010ff */
[----:B--23--:R-:W-:Y:S05]  /*4de0*/  @P0 EXIT ;  /* 0x000000000000094d */ /* 0x00cfea0003800000 */
[----:B------:R-:W-:Y:S05]  /*4df0*/  BRA `(.L_x_75) ;  /* 0xfffffffc00ec7947 */ /* 0x000fea000383ffff */
.L_x_65:
[----:B------:R-:W-:-:S06]  /*4e00*/  UISETP.GE.AND UP1, UPT, UR10, 0x4, UPT ;  /* 0x000000040a00788c */ /* 0x000fcc000bf26270 */
[----:B------:R-:W-:-:S13]  /*4e10*/  PLOP3.LUT P0, PT, PT, PT, UP1, 0x80, 0x8 ;  /* 0x000000000008781c */ /* 0x000fda0003f0f018 */
[----:B------:R-:W-:Y:S05]  /*4e20*/  @!P0 EXIT ;  /* 0x000000000000894d */ /* 0x000fea0003800000 */
[----:B------:R-:W-:Y:S01]  /*4e30*/  BAR.SYNC.DEFER_BLOCKING 0x6, 0xa0 ;  /* 0x0182800000007b1d */ /* 0x000fe20000010000 */
[C---:B------:R-:W-:Y:S02]  /*4e40*/  IMAD.SHL.U32 R2, R138.reuse, 0x10, RZ ;  /* 0x000000108a027824 */ /* 0x040fe400078e00ff */
[----:B------:R-:W-:Y:S02]  /*4e50*/  HFMA2 R137, -RZ, RZ, 0, 5.9604644775390625e-08 ;  /* 0x00000001ff897431 */ /* 0x000fe400000001ff */
[C---:B------:R-:W-:Y:S01]  /*4e60*/  IMAD.U32 R22, R138.reuse, 0x10000, RZ ;  /* 0x000100008a167824 */ /* 0x040fe200078e00ff */
[----:B------:R-:W-:Y:S01]  /*4e70*/  MOV R141, RZ ;  /* 0x000000ff008d7202 */ /* 0x000fe20000000f00 */
[----:B------:R-:W-:Y:S01]  /*4e80*/  IMAD.SHL.U32 R130, R138, 0x2, RZ ;  /* 0x000000028a827824 */ /* 0x000fe200078e00ff */
[----:B------:R-:W-:Y:S01]  /*4e90*/  UMOV UR36, 0x400 ;  /* 0x0000040000247882 */ /* 0x000fe20000000000 */
[----:B------:R-:W1:Y:S01]  /*4ea0*/  LDC R129, c[0x0][0x370] ;  /* 0x0000dc00ff817b82 */ /* 0x000e620000000800 */
[----:B------:R-:W-:Y:S01]  /*4eb0*/  ULEA UR36, UR37, UR36, 0x18 ;  /* 0x0000002425247291 */ /* 0x000fe2000f8ec0ff */
[----:B------:R-:W-:Y:S01]  /*4ec0*/  LOP3.LUT P0, R3, R2, 0x40, RZ, 0xc0, !PT ;  /* 0x0000004002037812 */ /* 0x000fe2000780c0ff */
[----:B------:R-:W-:Y:S01]  /*4ed0*/  IMAD.MOV.U32 R66, RZ, RZ, RZ ;  /* 0x000000ffff427224 */ /* 0x000fe200078e00ff */
[----:B------:R-:W-:Y:S01]  /*4ee0*/  LOP3.LUT R22, R22, 0x600000, RZ, 0xc0, !PT ;  /* 0x0060000016167812 */ /* 0x000fe200078ec0ff */
[----:B------:R-:W-:Y:S01]  /*4ef0*/  IMAD.MOV.U32 R136, RZ, RZ, RZ ;  /* 0x000000ffff887224 */ /* 0x000fe200078e00ff */
[----:B------:R-:W-:-:S02]  /*4f00*/  LOP3.LUT R130, R3, 0x8, R130, 0xf8, !PT ;  /* 0x0000000803827812 */ /* 0x000fc400078ef882 */
[----:B------:R-:W-:Y:S01]  /*4f10*/  CS2R R134, SRZ ;  /* 0x0000000000867805 */ /* 0x000fe2000001ff00 */
[----:B------:R-:W2:Y:S01]  /*4f20*/  LDC R62, c[0x0][0xb0c] ;  /* 0x0002c300ff3e7b82 */ /* 0x000ea20000000800 */
[----:B------:R-:W-:Y:S01]  /*4f30*/  P2R R132, PR, RZ, 0x1 ;  /* 0x00000001ff847803 */ /* 0x000fe20000000000 */
[----:B------:R-:W4:Y:S01]  /*4f40*/  LDCU.64 UR44, c[0x0][0x348] ;  /* 0x00006900ff2c77ac */ /* 0x000f220008000a00 */
[----:B------:R-:W-:Y:S02]  /*4f50*/  LOP3.LUT R130, R130, 0x7b0, R2, 0xf8, !PT ;  /* 0x000007b082827812 */ /* 0x000fe400078ef802 */
[----:B------:R-:W-:Y:S01]  /*4f60*/  LOP3.LUT R138, R138, 0x60, RZ, 0xc0, !PT ;  /* 0x000000608a8a7812 */ /* 0x000fe200078ec0ff */
[----:B------:R-:W1:Y:S02]  /*4f70*/  LDCU.64 UR42, c[0x0][0x888] ;  /* 0x00011100ff2a77ac */ /* 0x000e640008000a00 */
[----:B------:R-:W1:Y:S01]  /*4f80*/  LDC R127, c[0x0][0xb20] ;  /* 0x0002c800ff7f7b82 */ /* 0x000e620000000800 */
[----:B------:R-:W3:Y:S01]  /*4f90*/  LDS R0, [UR36+0x100] ;  /* 0x00010024ff007984 */ /* 0x000ee20008000800 */
[----:B------:R-:W-:Y:S01]  /*4fa0*/  UIADD3 UR41, UPT, UPT, UR36, 0x200, URZ ;  /* 0x0000020024297890 */ /* 0x000fe2000fffe0ff */
[----:B------:R-:W-:Y:S01]  /*4fb0*/  UMOV UR38, URZ ;  /* 0x000000ff00267c82 */ /* 0x000fe20008000000 */
[----:B------:R-:W-:-:S04]  /*4fc0*/  UMOV UR39, URZ ;  /* 0x000000ff00277c82 */ /* 0x000fc80008000000 */
[----:B------:R-:W1:Y:S08]  /*4fd0*/  LDC R61, c[0x0][0xb30] ;  /* 0x0002cc00ff3d7b82 */ /* 0x000e700000000800 */
[----:B------:R-:W1:Y:S08]  /*4fe0*/  LDC.64 R120, c[0x0][0xb10] ;  /* 0x0002c400ff787b82 */ /* 0x000e700000000a00 */
[----:B------:R-:W1:Y:S08]  /*4ff0*/  LDC.64 R58, c[0x0][0xb18] ;  /* 0x0002c600ff3a7b82 */ /* 0x000e700000000a00 */
[----:B------:R-:W1:Y:S08]  /*5000*/  LDC.64 R116, c[0x0][0x888] ;  /* 0x00022200ff747b82 */ /* 0x000e700000000a00 */
[----:B------:R-:W1:Y:S01]  /*5010*/  LDC.64 R56, c[0x0][0xb28] ;  /* 0x0002ca00ff387b82 */ /* 0x000e620000000a00 */
[----:B---3--:R-:W-:-:S07]  /*5020*/  IMAD.IADD R22, R0, 0x1, R22 ;  /* 0x0000000100167824 */ /* 0x008fce00078e0216 */
[----:B------:R-:W3:Y:S08]  /*5030*/  LDC.64 R118, c[0x0][0x890] ;  /* 0x00022400ff767b82 */ /* 0x000ef00000000a00 */
[----:B------:R-:W1:Y:S08]  /*5040*/  LDC.64 R114, c[0x0][0x8b0] ;  /* 0x00022c00ff727b82 */ /* 0x000e700000000a00 */
[----:B------:R-:W1:Y:S08]  /*5050*/  LDC.64 R112, c[0x0][0x8a8] ;  /* 0x00022a00ff707b82 */ /* 0x000e700000000a00 */
[----:B--2-4-:R-:W1:Y:S02]  /*5060*/  LDC R128, c[0x0][0x374] ;  /* 0x0000dd00ff807b82 */ /* 0x014e640000000800 */
.L_x_97:
[----:B------:R-:W-:Y:S02]  /*5070*/  LEA R0, R141, UR36, 0x3 ;  /* 0x000000248d007c11 */ /* 0x000fe4000f8e18ff */
[----:B------:R-:W-:Y:S02]  /*5080*/  SHF.L.U32 R2, R135, 0x1f, RZ ;  /* 0x0000001f87027819 */ /* 0x000fe400000006ff */
[----:B------:R-:W-:Y:S02]  /*5090*/  LEA R16, R141, UR36, 0x4 ;  /* 0x000000248d107c11 */ /* 0x000fe4000f8e20ff */
[----:B--2---:R-:W2:Y:S02]  /*50a0*/  SYNCS.PHASECHK.TRANS64.TRYWAIT P0, [R0+URZ+0x50], R2 ;  /* 0x00005002000075a7 */ /* 0x004ea400080011ff */
[----:B-12---:R-:W-:Y:S05]  /*50b0*/  @!P0 BRA `(.L_x_76) ;  /* 0x0000002800888947 */ /* 0x006fea0003800000 */
.L_x_131:
[----:B------:R-:W4:Y:S01]  /*50c0*/  LDC.64 R10, c[0x0][0xb10] ;  /* 0x0002c400ff0a7b82 */ /* 0x000f220000000a00 */
[----:B------:R-:W3:Y:S01]  /*50d0*/  LDS.128 R16, [R16+0xe0] ;  /* 0x0000e00010107984 */ /* 0x000ee20000000c00 */
[----:B-1----:R-:W-:Y:S01]  /*50e0*/  ISETP.NE.AND P1, PT, R61, 0x1, PT ;  /* 0x000000013d00780c */ /* 0x002fe20003f25270 */
[----:B--2---:R-:W-:Y:S01]  /*50f0*/  VIADD R0, R0, 0x60 ;  /* 0x0000006000007836 */ /* 0x004fe20000000000 */
[----:B------:R-:W-:Y:S04]  /*5100*/  ISETP.GE.AND P0, PT, R60, 0x1, PT ;  /* 0x000000013c00780c */ /* 0x000fe80003f06270 */
[----:B------:R-:W1:Y:S01]  /*5110*/  LDC.64 R8, c[0x0][0xb18] ;  /* 0x0002c600ff087b82 */ /* 0x000e620000000a00 */
[----:B------:R-:W-:Y:S01]  /*5120*/  PRMT R0, RZ, 0x654, R0 ;  /* 0x00000654ff007816 */ /* 0x000fe20000000000 */
[----:B------:R-:W-:Y:S01]  /*5130*/  @!PT LDS RZ, [RZ] ;  /* 0x00000000fffff984 */ /* 0x000fe20000000800 */
[----:B------:R-:W-:Y:S01]  /*5140*/  @!PT LDS RZ, [RZ] ;  /* 0x00000000fffff984 */ /* 0x000fe20000000800 */
[----:B------:R-:W-:Y:S01]  /*5150*/  @!PT LDS RZ, [RZ] ;  /* 0x00000000fffff984 */ /* 0x000fe20000000800 */
[----:B------:R-:W-:Y:S01]  /*5160*/  @!PT LDS RZ, [RZ] ;  /* 0x00000000fffff984 */ /* 0x000fe20000000800 */
[----:B------:R2:W-:Y:S06]  /*5170*/  MEMBAR.ALL.CTA ;  /* 0x0000000000007992 */ /* 0x0005ec0000008000 */
[----:B--2---:R-:W2:Y:S01]  /*5180*/  FENCE.VIEW.ASYNC.S ;  /* 0x00000000000073c6 */ /* 0x004ea20000000000 */
[----:B------:R-:W1:Y:S08]  /*5190*/  @!P1 LDC R12, c[0x0][0xb20] ;  /* 0x0002c800ff0c9b82 */ /* 0x000e700000000800 */
[----:B------:R-:W1:Y:S01]  /*51a0*/  @!P1 LDC R7, c[0x0][0xb0c] ;  /* 0x0002c300ff079b82 */ /* 0x000e620000000800 */
[----:B--2---:R2:W-:Y:S01]  /*51b0*/  SYNCS.ARRIVE.TRANS64.RED.A1T0 RZ, [R0+URZ], RZ ;  /* 0x000000ff00ff79a7 */ /* 0x0045e200081004ff */
[----:B---3--:R-:W-:Y:S04]  /*51c0*/  LOP3.LUT P4, RZ, R18, 0x1, RZ, 0xc0, !PT ;  /* 0x0000000112ff7812 */ /* 0x008fe8000788c0ff */
[----:B------:R-:W-:Y:S09]  /*51d0*/  P2R R139, PR, RZ, 0x10 ;  /* 0x00000010ff8b7803 */ /* 0x000ff20000000000 */
[----:B------:R-:W-:Y:S02]  /*51e0*/  @P4 MOV R64, R16 ;  /* 0x0000001000404202 */ /* 0x000fe40000000f00 */
[----:B------:R-:W-:Y:S01]  /*51f0*/  @P4 LOP3.LUT R63, R17, 0xffff, RZ, 0xc0, !PT ;  /* 0x0000ffff113f4812 */ /* 0x000fe200078ec0ff */
[----:B--2-4-:R-:W-:Y:S06]  /*5200*/  @!P0 BRA `(.L_x_77) ;  /* 0x0000000000a48947 */ /* 0x014fec0003800000 */
[----:B------:R-:W-:Y:S01]  /*5210*/  IMAD.HI.U32 R0, R128, R59, RZ ;  /* 0x0000003b80007227 */ /* 0x000fe200078e00ff */
[----:B------:R-:W-:Y:S02]  /*5220*/  ISETP.NE.AND P0, PT, R58, 0x1, PT ;  /* 0x000000013a00780c */ /* 0x000fe40003f05270 */
[----:B------:R-:W-:Y:S01]  /*5230*/  ISETP.NE.AND P2, PT, R60, 0x1, PT ;  /* 0x000000013c00780c */ /* 0x000fe20003f45270 */
[----:B------:R-:W-:Y:S01]  /*5240*/  IMAD.HI.U32 R4, R129, R120, RZ ;  /* 0x0000007881047227 */ /* 0x000fe200078e00ff */
[----:B------:R-:W-:Y:S02]  /*5250*/  SHF.R.U32.HI R0, RZ, R127, R0 ;  /* 0x0000007fff007219 */ /* 0x000fe40000011600 */
[----:B------:R-:W-:Y:S01]  /*5260*/  ISETP.NE.AND P3, PT, R62, 0x1, PT ;  /* 0x000000013e00780c */ /* 0x000fe20003f65270 */
[----:B------:R-:W-:Y:S01]  /*5270*/  IMAD.HI.U32 R6, R63, R59, RZ ;  /* 0x0000003b3f067227 */ /* 0x000fe200078e00ff */
[-C--:B------:R-:W-:Y:S02]  /*5280*/  SHF.R.U32.HI R4, RZ, R121.reuse, R4 ;  /* 0x00000079ff047219 */ /* 0x080fe40000011604 */
[----:B------:R-:W-:Y:S01]  /*5290*/  SEL R0, R128, R0, !P0 ;  /* 0x0000000080007207 */ /* 0x000fe20004000000 */
[----:B------:R-:W-:Y:S01]  /*52a0*/  IMAD.HI.U32 R5, R64, R120, RZ ;  /* 0x0000007840057227 */ /* 0x000fe200078e00ff */
[----:B------:R-:W-:Y:S03]  /*52b0*/  SEL R4, R129, R4, !P3 ;  /* 0x0000000481047207 */ /* 0x000fe60005800000 */
[-C--:B------:R-:W-:Y:S01]  /*52c0*/  IMAD.HI.U32 R3, R0, R56.reuse, RZ ;  /* 0x0000003800037227 */ /* 0x080fe200078e00ff */
[----:B------:R-:W-:Y:S03]  /*52d0*/  SHF.R.U32.HI R5, RZ, R121, R5 ;  /* 0x00000079ff057219 */ /* 0x000fe60000011605 */
[----:B------:R-:W-:Y:S01]  /*52e0*/  IMAD.HI.U32 R2, R4, R56, RZ ;  /* 0x0000003804027227 */ /* 0x000fe200078e00ff */
[----:B------:R-:W-:Y:S02]  /*52f0*/  @P2 SHF.R.U32.HI R0, RZ, R57, R3 ;  /* 0x00000039ff002219 */ /* 0x000fe40000011603 */
[----:B------:R-:W-:Y:S02]  /*5300*/  SHF.R.U32.HI R3, RZ, R127, R6 ;  /* 0x0000007fff037219 */ /* 0x000fe40000011606 */
[----:B------:R-:W-:Y:S01]  /*5310*/  @P2 SHF.R.U32.HI R4, RZ, R57, R2 ;  /* 0x00000039ff042219 */ /* 0x000fe20000011602 */
[----:B------:R-:W-:Y:S01]  /*5320*/  IMAD R0, R60, R0, RZ ;  /* 0x000000003c007224 */ /* 0x000fe200078e02ff */
[----:B------:R-:W-:Y:S02]  /*5330*/  SEL R3, R63, R3, !P0 ;  /* 0x000000033f037207 */ /* 0x000fe40004000000 */
[----:B------:R-:W-:Y:S01]  /*5340*/  SEL R2, R64, R5, !P3 ;  /* 0x0000000540027207 */ /* 0x000fe20005800000 */
[----:B------:R-:W-:Y:S01]  /*5350*/  IMAD R5, R60, R4, RZ ;  /* 0x000000043c057224 */ /* 0x000fe200078e02ff */
[C---:B------:R-:W-:Y:S01]  /*5360*/  ISETP.GE.AND P0, PT, R3.reuse, R0, PT ;  /* 0x000000000300720c */ /* 0x040fe20003f06270 */
[C---:B------:R-:W-:Y:S03]  /*5370*/  IMAD.HI.U32 R0, R3.reuse, R56, RZ ;  /* 0x0000003803007227 */ /* 0x040fe600078e00ff */
[C---:B------:R-:W-:Y:S02]  /*5380*/  ISETP.GE.OR P0, PT, R2.reuse, R5, P0 ;  /* 0x000000050200720c */ /* 0x040fe40000706670 */
[----:B------:R-:W-:Y:S04]  /*5390*/  SHF.R.U32.HI R0, RZ, R57, R0 ;  /* 0x00000039ff007219 */ /* 0x000fe80000011600 */
[C---:B------:R-:W-:Y:S05]  /*53a0*/  SEL R6, R3.reuse, R0, !P2 ;  /* 0x0000000003067207 */ /* 0x040fea0005000000 */
        /* <DEDUP_REMOVED lines=14> */
[----:B------:R-:W-:Y:S07]  /*5490*/  IMAD R63, R3, R58, R63 ;  /* 0x0000003a033f7224 */ /* 0x000fee00078e023f */
.L_x_77:
[----:B------:R-:W-:Y:S01]  /*54a0*/  @!P1 IMAD.HI.U32 R0, R64, R10, RZ ;  /* 0x0000000a40009227 */ /* 0x000fe200078e00ff */
[----:B-1----:R-:W-:Y:S01]  /*54b0*/  @!P1 ISETP.NE.AND P0, PT, R8, 0x1, PT ;  /* 0x000000010800980c */ /* 0x002fe20003f05270 */
[----:B------:R-:W-:Y:S01]  /*54c0*/  ULOP3.LUT UP0, URZ, UR41, 0x90, URZ, 0xc0, !UPT ;  /* 0x0000009029ff7892 */ /* 0x000fe2000f80c0ff */
[----:B------:R-:W-:Y:S01]  /*54d0*/  @!P1 ISETP.NE.AND P2, PT, R7, 0x1, PT ;  /* 0x000000010700980c */ /* 0x000fe20003f45270 */
[----:B------:R-:W-:Y:S01]  /*54e0*/  @!P1 IMAD.HI.U32 R2, R63, R9, RZ ;  /* 0x000000093f029227 */ /* 0x000fe200078e00ff */
[----:B------:R-:W-:Y:S02]  /*54f0*/  @!P1 SHF.R.U32.HI R0, RZ, R11, R0 ;  /* 0x0000000bff009219 */ /* 0x000fe40000011600 */
[----:B------:R-:W-:Y:S01]  /*5500*/  @P4 SHF.R.U32.HI R133, RZ, 0x10, R17 ;  /* 0x00000010ff854819 */ /* 0x000fe20000011611 */
[----:B------:R-:W-:Y:S01]  /*5510*/  VIADD R141, R141, 0x1 ;  /* 0x000000018d8d7836 */ /* 0x000fe20000000000 */
[----:B------:R-:W-:Y:S02]  /*5520*/  @!P1 SHF.R.U32.HI R2, RZ, R12, R2 ;  /* 0x0000000cff029219 */ /* 0x000fe40000011602 */
[----:B------:R-:W-:Y:S02]  /*5530*/  @!P1 SEL R3, R64, R0, !P2 ;  /* 0x0000000040039207 */ /* 0x000fe40005000000 */
[----:B------:R-:W-:Y:S05]  /*5540*/  @!P1 SEL R2, R63, R2, !P0 ;  /* 0x000000023f029207 */ /* 0x000fea0004000000 */
[----:B------:R-:W-:Y:S02]  /*5550*/  @!P1 IMAD.IADD R0, R2, 0x1, -R3 ;  /* 0x0000000102009824 */ /* 0x000fe400078e0a03 */
[----:B------:R-:W-:Y:S02]  /*5560*/  @!P1 IMAD.IADD R2, R3, 0x1, -R2 ;  /* 0x0000000103029824 */ /* 0x000fe400078e0a02 */
[----:B------:R-:W-:Y:S02]  /*5570*/  @!P1 IMAD R64, R0, R7, R64 ;  /* 0x0000000700409224 */ /* 0x000fe400078e0240 */
[----:B------:R-:W-:Y:S01]  /*5580*/  @!P1 IMAD R63, R2, R8, R63 ;  /* 0x00000008023f9224 */ /* 0x000fe200078e023f */
[----:B------:R-:W-:Y:S06]  /*5590*/  BRA.U !UP0, `(.L_x_78) ;  /* 0x00000001087c7547 */ /* 0x000fec000b800000 */
[----:B------:R-:W1:Y:S01]  /*55a0*/  LDCU.64 UR8, c[0x4][0x80] ;  /* 0x01001000ff0877ac */ /* 0x000e620008000a00 */
[----:B------:R-:W-:Y:S01]  /*55b0*/  MOV R2, 0x0 ;  /* 0x0000000000027802 */ /* 0x000fe20000000f00 */
[----:B------:R-:W-:Y:S02]  /*55c0*/  HFMA2 R12, -RZ, RZ, 0, 5.9604644775390625e-08 ;  /* 0x00000001ff0c7431 */ /* 0x000fe400000001ff */
[----:B------:R-:W-:Y:S01]  /*55d0*/  IMAD.MOV.U32 R8, RZ, RZ, 0x70 ;  /* 0x00000070ff087424 */ /* 0x000fe200078e00ff */
[----:B------:R2:W3:Y:S01]  /*55e0*/  LDC.64 R14, c[0x4][R2] ;  /* 0x01000000020e7b82 */ /* 0x0004e20000000a00 */
[----:B------:R-:W4:Y:S01]  /*55f0*/  LDCU.64 UR6, c[0x4][0x88] ;  /* 0x01001100ff0677ac */ /* 0x000f220008000a00 */
[----:B------:R-:W-:Y:S01]  /*5600*/  IMAD.MOV.U32 R13, RZ, RZ, RZ ;  /* 0x000000ffff0d7224 */ /* 0x000fe200078e00ff */
[----:B------:R-:W2:Y:S01]  /*5610*/  LDCU.64 UR4, c[0x4][0x8] ;  /* 0x01000100ff0477ac */ /* 0x000ea20008000a00 */
[----:B-1----:R-:W-:Y:S01]  /*5620*/  MOV R5, UR9 ;  /* 0x0000000900057c02 */ /* 0x002fe20008000f00 */
[----:B------:R-:W-:Y:S01]  /*5630*/  IMAD.U32 R4, RZ, RZ, UR8 ;  /* 0x00000008ff047e24 */ /* 0x000fe2000f8e00ff */
[----:B----4-:R-:W-:Y:S01]  /*5640*/  MOV R7, UR7 ;  /* 0x0000000700077c02 */ /* 0x010fe20008000f00 */
[----:B------:R-:W-:Y:S01]  /*5650*/  IMAD.U32 R6, RZ, RZ, UR6 ;  /* 0x00000006ff067e24 */ /* 0x000fe2000f8e00ff */
[----:B--2---:R-:W-:Y:S01]  /*5660*/  MOV R11, UR5 ;  /* 0x00000005000b7c02 */ /* 0x004fe20008000f00 */
[----:B------:R-:W-:Y:S02]  /*5670*/  IMAD.U32 R10, RZ, RZ, UR4 ;  /* 0x00000004ff0a7e24 */ /* 0x000fe4000f8e00ff */
[----:B------:R-:W-:Y:S07]  /*5680*/  LEPC R20, `(.L_x_79) ;  /* 0x000000001014794e */ /* 0x000fee0000000000 */
[----:B---3-5:R-:W-:Y:S05]  /*5690*/  CALL.ABS.NOINC R14 ;  /* 0x000000000e007343 */ /* 0x028fea0003c00000 */
.L_x_79:
[----:B------:R-:W1:Y:S01]  /*56a0*/  LDCU.64 UR8, c[0x4][0x80] ;  /* 0x01001000ff0877ac */ /* 0x000e620008000a00 */
[----:B------:R-:W2:Y:S01]  /*56b0*/  LDC.64 R2, c[0x4][R2] ;  /* 0x0100000002027b82 */ /* 0x000ea20000000a00 */
[----:B------:R-:W-:Y:S02]  /*56c0*/  HFMA2 R12, -RZ, RZ, 0, 5.9604644775390625e-08 ;  /* 0x00000001ff0c7431 */ /* 0x000fe400000001ff */
[----:B------:R-:W-:Y:S02]  /*56d0*/  IMAD.MOV.U32 R8, RZ, RZ, 0x70 ;  /* 0x00000070ff087424 */ /* 0x000fe400078e00ff */
[----:B------:R-:W-:Y:S01]  /*56e0*/  IMAD.MOV.U32 R13, RZ, RZ, RZ ;  /* 0x000000ffff0d7224 */ /* 0x000fe200078e00ff */
[----:B------:R-:W3:Y:S01]  /*56f0*/  LDCU.64 UR6, c[0x4][0x88] ;  /* 0x01001100ff0677ac */ /* 0x000ee20008000a00 */
[----:B------:R-:W4:Y:S01]  /*5700*/  LDCU.64 UR4, c[0x4][0x8] ;  /* 0x01000100ff0477ac */ /* 0x000f220008000a00 */
[----:B-1----:R-:W-:Y:S02]  /*5710*/  MOV R4, UR8 ;  /* 0x0000000800047c02 */ /* 0x002fe40008000f00 */
[----:B------:R-:W-:Y:S02]  /*5720*/  MOV R5, UR9 ;  /* 0x0000000900057c02 */ /* 0x000fe40008000f00 */
[----:B---3--:R-:W-:Y:S01]  /*5730*/  MOV R7, UR7 ;  /* 0x0000000700077c02 */ /* 0x008fe20008000f00 */
[----:B------:R-:W-:Y:S01]  /*5740*/  IMAD.U32 R6, RZ, RZ, UR6 ;  /* 0x00000006ff067e24 */ /* 0x000fe2000f8e00ff */
[----:B----4-:R-:W-:Y:S01]  /*5750*/  MOV R11, UR5 ;  /* 0x00000005000b7c02 */ /* 0x010fe20008000f00 */
[----:B------:R-:W-:Y:S02]  /*5760*/  IMAD.U32 R10, RZ, RZ, UR4 ;  /* 0x00000004ff0a7e24 */ /* 0x000fe4000f8e00ff */
[----:B------:R-:W-:Y:S07]  /*5770*/  LEPC R20, `(.L_x_78) ;  /* 0x000000001014794e */ /* 0x000fee0000000000 */
[----:B--2---:R-:W-:Y:S05]  /*5780*/  CALL.ABS.NOINC R2 ;  /* 0x0000000002007343 */ /* 0x004fea0003c00000 */
.L_x_78:
[----:B------:R-:W-:Y:S01]  /*5790*/  ISETP.NE.U32.AND P1, PT, R118, RZ, PT ;  /* 0x000000ff7600720c */ /* 0x000fe20003f25070 */
[----:B------:R-:W-:Y:S01]  /*57a0*/  UISETP.NE.AND UP1, UPT, UR40, URZ, UPT ;  /* 0x000000ff2800728c */ /* 0x000fe2000bf25270 */
[----:B------:R-:W-:Y:S02]  /*57b0*/  ISETP.NE.U32.AND P4, PT, R114, RZ, PT ;  /* 0x000000ff7200720c */ /* 0x000fe40003f85070 */
[----:B------:R-:W-:Y:S02]  /*57c0*/  ISETP.NE.AND.EX P1, PT, R119, RZ, PT, P1 ;  /* 0x000000ff7700720c */ /* 0x000fe40003f25310 */
[----:B------:R-:W-:Y:S02]  /*57d0*/  PLOP3.LUT P2, PT, PT, PT, PT, 0x8, 0x80 ;  /* 0x000000000080781c */ /* 0x000fe40003f4e170 */
[----:B------:R-:W-:Y:S02]  /*57e0*/  PLOP3.LUT P0, PT, PT, PT, UP1, 0x80, 0x8 ;  /* 0x000000000008781c */ /* 0x000fe40003f0f018 */
[----:B------:R-:W-:Y:S02]  /*57f0*/  ISETP.NE.AND.EX P4, PT, R115, RZ, PT, P4 ;  /* 0x000000ff7300720c */ /* 0x000fe40003f85340 */
[----:B------:R-:W1:Y:S09]  /*5800*/  @UP1 LDCU.64 UR4, c[0x0][0x888] ;  /* 0x00011100ff0417ac */ /* 0x000e720008000a00 */
[----:B------:R-:W-:Y:S01]  /*5810*/  @P0 PLOP3.LUT P2, PT, P1, PT, PT, 0x80, 0x8 ;  /* 0x000000000008081c */ /* 0x000fe20000f4f070 */
[----:B-1----:R-:W-:Y:S04]  /*5820*/  @UP1 UISETP.NE.U32.AND UP0, UPT, UR4, URZ, UPT ;  /* 0x000000ff0400128c */ /* 0x002fe8000bf05070 */
[----:B------:R-:W-:Y:S04]  /*5830*/  @UP1 UISETP.NE.AND.EX UP0, UPT, UR5, URZ, UPT, UP0 ;  /* 0x000000ff0500128c */ /* 0x000fe8000bf05300 */
[----:B------:R-:W-:Y:S01]  /*5840*/  @UP1 USEL UR4, URZ, 0xffffffff, UP0 ;  /* 0xffffffffff041887 */ /* 0x000fe20008000000 */
[----:B------:R-:W-:Y:S11]  /*5850*/  @!P1 BRA `(.L_x_80) ;  /* 0x00000000002c9947 */ /* 0x000ff60003800000 */
[----:B------:R-:W-:Y:S01]  /*5860*/  ISETP.NE.U32.AND P3, PT, R116, RZ, PT ;  /* 0x000000ff7400720c */ /* 0x000fe20003f65070 */
[----:B------:R-:W-:Y:S03]  /*5870*/  IMAD.MOV.U32 R126, RZ, RZ, 0x1 ;  /* 0x00000001ff7e7424 */ /* 0x000fe600078e00ff */
[----:B------:R-:W-:Y:S11]  /*5880*/  ISETP.NE.AND.EX P3, PT, R117, RZ, PT, P3 ;  /* 0x000000ff7500720c */ /* 0x000ff60003f65330 */
[----:B------:R-:W-:Y:S02]  /*5890*/  @!UPT UIADD3 URZ, UPT, UPT, URZ, URZ, URZ ;  /* 0x000000fffffff290 */ /* 0x000fe4000fffe0ff */
[----:B------:R-:W1:Y:S01]  /*58a0*/  @P3 LDC.64 R2, c[0x0][0x888] ;  /* 0x00022200ff023b82 */ /* 0x000e620000000a00 */
[----:B------:R-:W-:Y:S04]  /*58b0*/  @P3 IMAD R0, R118, UR60, RZ ;  /* 0x0000003c76003c24 */ /* 0x000fe8000f8e02ff */
[----:B-1----:R-:W-:Y:S04]  /*58c0*/  @P3 IMAD.WIDE R2, R0, 0x4, R2 ;  /* 0x0000000400023825 */ /* 0x002fe800078e0202 */
[----:B------:R-:W-:Y:S01]  /*58d0*/  HFMA2 R0, -RZ, RZ, 0, 5.9604644775390625e-08 ;  /* 0x00000001ff007431 */ /* 0x000fe200000001ff */
[----:B-----5:R1:W5:Y:S04]  /*58e0*/  @P3 LDG.E R67, desc[UR46][R2.64] ;  /* 0x0000002e02433981 */ /* 0x020368000c1e1900 */
[----:B------:R-:W-:Y:S01]  /*58f0*/  @!P3 PRMT R126, R0, 0x7610, R126 ;  /* 0x00007610007eb816 */ /* 0x000fe2000000007e */
[----:B-1----:R-:W2:Y:S06]  /*5900*/  @!P3 LDC R67, c[0x0][0x880] ;  /* 0x00022000ff43bb82 */ /* 0x002eac0000000800 */
.L_x_80:
[----:B------:R-:W-:Y:S05]  /*5910*/  @!P4 BRA `(.L_x_81) ;  /* 0x000000000020c947 */ /* 0x000fea0003800000 */
[----:B------:R-:W-:Y:S04]  /*5920*/  ISETP.NE.U32.AND P3, PT, R112, RZ, PT ;  /* 0x000000ff7000720c */ /* 0x000fe80003f65070 */
[----:B------:R-:W-:Y:S11]  /*5930*/  ISETP.NE.AND.EX P3, PT, R113, RZ, PT, P3 ;  /* 0x000000ff7100720c */ /* 0x000ff60003f65330 */
[----:B------:R-:W-:Y:S02]  /*5940*/  @!UPT UIADD3 URZ, UPT, UPT, URZ, URZ, URZ ;  /* 0x000000fffffff290 */ /* 0x000fe4000fffe0ff */
[----:B------:R-:W1:Y:S01]  /*5950*/  @P3 LDC.64 R2, c[0x0][0x8a8] ;  /* 0x00022a00ff023b82 */ /* 0x000e620000000a00 */
[----:B------:R-:W-:Y:S04]  /*5960*/  @P3 IMAD R0, R114, UR60, RZ ;  /* 0x0000003c72003c24 */ /* 0x000fe8000f8e02ff */
[----:B-1----:R-:W-:Y:S05]  /*5970*/  @P3 IMAD.WIDE R2, R0, 0x4, R2 ;  /* 0x0000000400023825 */ /* 0x002fea00078e0202 */
[----:B-----5:R1:W5:Y:S02]  /*5980*/  @P3 LDG.E R65, desc[UR46][R2.64] ;  /* 0x0000002e02413981 */ /* 0x020364000c1e1900 */
[----:B-1----:R-:W3:Y:S02]  /*5990*/  @!P3 LDC R65, c[0x0][0x8a0] ;  /* 0x00022800ff41bb82 */ /* 0x002ee40000000800 */
.L_x_81:
[----:B--2--5:R-:W-:Y:S01]  /*59a0*/  @P0 FSETP.NEU.AND P4, PT, R67, RZ, PT ;  /* 0x000000ff4300020b */ /* 0x024fe20003f8d000 */
[----:B------:R-:W-:Y:S01]  /*59b0*/  IMAD.U32 R0, RZ, RZ, UR4 ;  /* 0x00000004ff007e24 */ /* 0x000fe2000f8e00ff */
[----:B------:R-:W-:Y:S01]  /*59c0*/  @P0 LOP3.LUT P3, RZ, R126, 0xff, RZ, 0xc0, !PT ;  /* 0x000000ff7eff0812 */ /* 0x000fe2000786c0ff */
[----:B------:R-:W-:Y:S01]  /*59d0*/  IMAD.U32 R4, RZ, RZ, UR38 ;  /* 0x00000026ff047e24 */ /* 0x000fe2000f8e00ff */
[----:B------:R-:W-:Y:S01]  /*59e0*/  @P0 SEL R2, RZ, 0xffffffff, P4 ;  /* 0xffffffffff020807 */ /* 0x000fe20002000000 */
[----:B------:R-:W-:Y:S01]  /*59f0*/  BSSY B1, `(.L_x_82) ;  /* 0x0000044000017945 */ /* 0x000fe20003800000 */
[----:B------:R-:W-:Y:S01]  /*5a00*/  LOP3.LUT R3, R137, 0x1, RZ, 0x3c, !PT ;  /* 0x0000000189037812 */ /* 0x000fe200078e3cff */
[----:B------:R-:W-:Y:S01]  /*5a10*/  IMAD R140, R4, 0x1800, R130 ;  /* 0x00001800048c7824 */ /* 0x000fe200078e0282 */
[----:B------:R-:W-:Y:S02]  /*5a20*/  @P2 SEL R2, R0, R2, !P3 ;  /* 0x0000000200022207 */ /* 0x000fe40005800000 */
[----:B------:R-:W-:Y:S02]  /*5a30*/  CS2R R110, SRZ ;  /* 0x00000000006e7805 */ /* 0x000fe4000001ff00 */
[----:B------:R-:W-:Y:S02]  /*5a40*/  LEA R23, R66, UR36, 0x3 ;  /* 0x0000002442177c11 */ /* 0x000fe4000f8e18ff */
[----:B------:R-:W-:Y:S02]  /*5a50*/  CS2R R108, SRZ ;  /* 0x00000000006c7805 */ /* 0x000fe4000001ff00 */
[----:B------:R-:W-:Y:S02]  /*5a60*/  @P0 LOP3.LUT R2, R2, 0x1, RZ, 0xc0, !PT ;  /* 0x0000000102020812 */ /* 0x000fe400078ec0ff */
[----:B------:R-:W-:Y:S02]  /*5a70*/  CS2R R102, SRZ ;  /* 0x0000000000667805 */ /* 0x000fe4000001ff00 */
[----:B------:R-:W-:Y:S02]  /*5a80*/  ISETP.NE.AND P6, PT, R132, RZ, PT ;  /* 0x000000ff8400720c */ /* 0x000fe40003fc5270 */
[----:B------:R-:W-:Y:S02]  /*5a90*/  CS2R R100, SRZ ;  /* 0x0000000000647805 */ /* 0x000fe4000001ff00 */
[----:B------:R-:W-:Y:S02]  /*5aa0*/  ISETP.NE.U32.OR P5, PT, R2, 0x1, !P0 ;  /* 0x000000010200780c */ /* 0x000fe400047a5470 */
[----:B------:R-:W-:Y:S02]  /*5ab0*/  CS2R R94, SRZ ;  /* 0x00000000005e7805 */ /* 0x000fe4000001ff00 */
[----:B------:R-:W-:Y:S02]  /*5ac0*/  LEA R2, R4, UR36, 0x3 ;  /* 0x0000002404027c11 */ /* 0x000fe4000f8e18ff */
[----:B------:R-:W-:Y:S02]  /*5ad0*/  CS2R R92, SRZ ;  /* 0x00000000005c7805 */ /* 0x000fe4000001ff00 */
[----:B------:R-:W-:Y:S02]  /*5ae0*/  LEA R140, R140, UR36, 0x1 ;  /* 0x000000248c8c7c11 */ /* 0x000fe4000f8e08ff */
[----:B------:R-:W-:Y:S02]  /*5af0*/  CS2R R18, SRZ ;  /* 0x0000000000127805 */ /* 0x000fe4000001ff00 */
[----:B------:R-:W-:Y:S02]  /*5b00*/  PLOP3.LUT P3, PT, PT, PT, PT, 0x8, 0x80 ;  /* 0x000000000080781c */ /* 0x000fe40003f6e170 */
[----:B------:R-:W-:Y:S02]  /*5b10*/  CS2R R16, SRZ ;  /* 0x0000000000107805 */ /* 0x000fe4000001ff00 */
[----:B------:R-:W-:Y:S01]  /*5b20*/  P2R R143, PR, RZ, 0x20 ;  /* 0x00000020ff8f7803 */ /* 0x000fe20000000000 */
[C---:B------:R-:W-:Y:S01]  /*5b30*/  VIADD R4, R140.reuse, 0x200 ;  /* 0x000002008c047836 */ /* 0x040fe20000000000 */
[----:B------:R-:W-:Y:S01]  /*5b40*/  CS2R R78, SRZ ;  /* 0x00000000004e7805 */ /* 0x000fe2000001ff00 */
[----:B------:R-:W-:Y:S01]  /*5b50*/  VIADD R142, R140, 0x210 ;  /* 0x000002108c8e7836 */ /* 0x000fe20000000000 */
[----:B------:R-:W-:Y:S02]  /*5b60*/  CS2R R76, SRZ ;  /* 0x00000000004c7805 */ /* 0x000fe4000001ff00 */
[----:B------:R-:W-:Y:S01]  /*5b70*/  @P5 SHF.L.U32 R0, R3, 0x1f, RZ ;  /* 0x0000001f03005819 */ /* 0x000fe200000006ff */
[----:B------:R-:W-:Y:S01]  /*5b80*/  @P6 VIADD R142, R4, 0xfffffff0 ;  /* 0xfffffff0048e6836 */ /* 0x000fe20000000000 */
[----:B------:R-:W-:Y:S02]  /*5b90*/  CS2R R74, SRZ ;  /* 0x00000000004a7805 */ /* 0x000fe4000001ff00 */
[----:B------:R-:W-:Y:S01]  /*5ba0*/  CS2R R72, SRZ ;  /* 0x0000000000487805 */ /* 0x000fe2000001ff00 */
[----:B------:R1:W2:Y:S02]  /*5bb0*/  @P5 SYNCS.PHASECHK.TRANS64.TRYWAIT P0, [R2+URZ+0x20], R0 ;  /* 0x00002000020055a7 */ /* 0x0002a400080011ff */
[----:B-1----:R-:W-:Y:S04]  /*5bc0*/  SHF.L.U32 R0, R136, 0x1f, RZ ;  /* 0x0000001f88007819 */ /* 0x002fe800000006ff */
[----:B------:R1:W4:Y:S01]  /*5bd0*/  SYNCS.PHASECHK.TRANS64.TRYWAIT P2, [R23+URZ+0x70], R0 ;  /* 0x00007000170075a7 */ /* 0x00032200080411ff */
[----:B--2---:R-:W-:Y:S01]  /*5be0*/  @P5 PLOP3.LUT P3, PT, P0, PT, PT, 0x8, 0x80 ;  /* 0x000000000080581c */ /* 0x004fe2000076e170 */
[----:B------:R-:W-:Y:S01]  /*5bf0*/  @!UPT UIADD3 URZ, UPT, UPT, URZ, URZ, URZ ;  /* 0x000000fffffff290 */ /* 0x000fe2000fffe0ff */
[----:B-1----:R-:W-:Y:S11]  /*5c00*/  @!P5 BRA `(.L_x_83) ;  /* 0x000000000088d947 */ /* 0x002ff60003800000 */
[----:B------:R-:W-:Y:S01]  /*5c10*/  FSETP.NEU.AND P0, PT, R67, RZ, PT ;  /* 0x000000ff4300720b */ /* 0x000fe20003f0d000 */
[----:B------:R-:W-:Y:S01]  /*5c20*/  BSSY B0, `(.L_x_84) ;  /* 0x000000d000007945 */ /* 0x000fe20003800000 */
[----:B------:R-:W-:Y:S02]  /*5c30*/  IMAD.MOV.U32 R74, RZ, RZ, RZ ;  /* 0x000000ffff4a7224 */ /* 0x000fe400078e00ff */
[----:B------:R-:W-:Y:S02]  /*5c40*/  SEL R4, RZ, 0xffffffff, P0 ;  /* 0xffffffffff047807 */ /* 0x000fe40000000000 */
[----:B------:R-:W-:Y:S04]  /*5c50*/  ISETP.NE.U32.AND P0, PT, RZ, UR42, PT ;  /* 0x0000002aff007c0c */ /* 0x000fe8000bf05070 */
[----:B------:R-:W-:Y:S04]  /*5c60*/  ISETP.NE.AND.EX P0, PT, RZ, UR43, PT, P0 ;  /* 0x0000002bff007c0c */ /* 0x000fe8000bf05300 */
[----:B------:R-:W-:Y:S02]  /*5c70*/  SEL R5, RZ, 0xffffffff, P0 ;  /* 0xffffffffff057807 */ /* 0x000fe40000000000 */
[----:B------:R-:W-:Y:S04]  /*5c80*/  LOP3.LUT P0, RZ, R126, 0xff, RZ, 0xc0, !PT ;  /* 0x000000ff7eff7812 */ /* 0x000fe8000780c0ff */
[----:B------:R-:W-:Y:S04]  /*5c90*/  @P1 SEL R4, R5, R4, !P0 ;  /* 0x0000000405041207 */ /* 0x000fe80004000000 */
[----:B------:R-:W-:Y:S01]  /*5ca0*/  LOP3.LUT R4, R4, 0x1, RZ, 0xc0, !PT ;  /* 0x0000000104047812 */ /* 0x000fe200078ec0ff */
[----:B------:R-:W-:Y:S06]  /*5cb0*/  @!P3 BRA `(.L_x_85) ;  /* 0x00000000000cb947 */ /* 0x000fec0003800000 */
[----:B------:R-:W-:Y:S04]  /*5cc0*/  SHF.L.U32 R3, R3, 0x1f, RZ ;  /* 0x0000001f03037819 */ /* 0x000fe800000006ff */
[----:B------:R-:W1:Y:S02]  /*5cd0*/  SYNCS.PHASECHK.TRANS64.TRYWAIT P0, [R2+URZ+0x20], R3 ;  /* 0x00002003020075a7 */ /* 0x000e6400080011ff */
[----:B-1----:R-:W-:Y:S05]  /*5ce0*/  @!P0 BRA `(.L_x_86) ;  /* 0x0000001c00908947 */ /* 0x002fea0003800000 */
.L_x_85:
[----:B------:R-:W-:Y:S05]  /*5cf0*/  BSYNC B0 ;  /* 0x0000000000007941 */ /* 0x000fea0003800000 */
.L_x_84:
[----:B------:R-:W-:Y:S01]  /*5d00*/  ISETP.NE.U32.AND P0, PT, R4, 0x1, PT ;  /* 0x000000010400780c */ /* 0x000fe20003f05070 */
[----:B------:R-:W-:Y:S01]  /*5d10*/  IMAD.MOV.U32 R75, RZ, RZ, RZ ;  /* 0x000000ffff4b7224 */ /* 0x000fe200078e00ff */
[----:B------:R-:W-:Y:S02]  /*5d20*/  CS2R R72, SRZ ;  /* 0x0000000000487805 */ /* 0x000fe4000001ff00 */
[----:B------:R-:W-:Y:S02]  /*5d30*/  CS2R R78, SRZ ;  /* 0x00000000004e7805 */ /* 0x000fe4000001ff00 */
[----:B------:R-:W-:Y:S02]  /*5d40*/  CS2R R76, SRZ ;  /* 0x00000000004c7805 */ /* 0x000fe4000001ff00 */
[----:B------:R-:W-:Y:S02]  /*5d50*/  CS2R R18, SRZ ;  /* 0x0000000000127805 */ /* 0x000fe4000001ff00 */
[----:B------:R-:W-:Y:S02]  /*5d60*/  CS2R R16, SRZ ;  /* 0x0000000000107805 */ /* 0x000fe4000001ff00 */
[----:B------:R-:W-:Y:S02]  /*5d70*/  CS2R R94, SRZ ;  /* 0x00000000005e7805 */ /* 0x000fe4000001ff00 */
[----:B------:R-:W-:Y:S02]  /*5d80*/  CS2R R92, SRZ ;  /* 0x00000000005c7805 */ /* 0x000fe4000001ff00 */
[----:B------:R-:W-:Y:S02]  /*5d90*/  CS2R R102, SRZ ;  /* 0x0000000000667805 */ /* 0x000fe4000001ff00 */
[----:B------:R-:W-:Y:S01]  /*5da0*/  CS2R R100, SRZ ;  /* 0x0000000000647805 */ /* 0x000fe2000001ff00 */
[----:B------:R-:W-:Y:S01]  /*5db0*/  IMAD.MOV.U32 R111, RZ, RZ, RZ ;  /* 0x000000ffff6f7224 */ /* 0x000fe200078e00ff */
[----:B------:R-:W-:Y:S01]  /*5dc0*/  CS2R R108, SRZ ;  /* 0x00000000006c7805 */ /* 0x000fe2000001ff00 */
[----:B------:R2:W1:Y:S04]  /*5dd0*/  @P0 LDS.128 R72, [R140+0x200] ;  /* 0x000200008c480984 */ /* 0x0004680000000c00 */
[----:B------:R2:W1:Y:S04]  /*5de0*/  @P0 LDS.128 R76, [R142] ;  /* 0x000000008e4c0984 */ /* 0x0004680000000c00 */
[----:B------:R2:W1:Y:S04]  /*5df0*/  @P0 LDS.128 R16, [R140+0x1200] ;  /* 0x001200008c100984 */ /* 0x0004680000000c00 */
[----:B------:R2:W1:Y:S04]  /*5e00*/  @P0 LDS.128 R92, [R142+0x1000] ;  /* 0x001000008e5c0984 */ /* 0x0004680000000c00 */
[----:B------:R2:W1:Y:S04]  /*5e10*/  @P0 LDS.128 R100, [R140+0x2200] ;  /* 0x002200008c640984 */ /* 0x0004680000000c00 */
[----:B------:R2:W1:Y:S02]  /*5e20*/  @P0 LDS.128 R108, [R142+0x2000] ;  /* 0x002000008e6c0984 */ /* 0x0004640000000c00 */
.L_x_83:
[----:B------:R-:W-:Y:S05]  /*5e30*/  BSYNC B1 ;  /* 0x0000000000017941 */ /* 0x000fea0003800000 */
.L_x_82:
[----:B-1----:R-:W-:Y:S05]  /*5e40*/  IMAD R2, R66, 0x30, R22 ;  /* 0x0000003042027824 */ /* 0x002fea00078e0216 */
[----:B------:R-:W-:Y:S04]  /*5e50*/  SHF.R.U32.HI R3, RZ, 0x15, R2 ;  /* 0x00000015ff037819 */ /* 0x000fe80000011602 */
[----:B------:R-:W-:Y:S01]  /*5e60*/  LOP3.LUT P0, RZ, R3, 0x3, R131, 0x48, !PT ;  /* 0x0000000303ff7812 */ /* 0x000fe20007804883 */
[----:B------:R-:W-:Y:S01]  /*5e70*/  @!UPT UIADD3 URZ, UPT, UPT, URZ, URZ, URZ ;  /* 0x000000fffffff290 */ /* 0x000fe2000fffe0ff */
[----:B----4-:R-:W-:Y:S11]  /*5e80*/  @P2 BRA `(.L_x_87) ;  /* 0x0000000000082947 */ /* 0x010ff60003800000 */
[----:B------:R-:W1:Y:S02]  /*5e90*/  SYNCS.PHASECHK.TRANS64.TRYWAIT P1, [R23+URZ+0x70], R0 ;  /* 0x00007000170075a7 */ /* 0x000e6400080211ff */
[----:B-1----:R-:W-:Y:S05]  /*5ea0*/  @!P1 BRA `(.L_x_88) ;  /* 0x0000001c00349947 */ /* 0x002fea0003800000 */
.L_x_87:
[----:B------:R-:W-:Y:S05]  /*5eb0*/  @!P0 BRA `(.L_x_89) ;  /* 0x0000000000408947 */ /* 0x000fea0003800000 */
[----:B------:R-:W4:Y:S01]  /*5ec0*/  LDCU.64 UR8, c[0x4][0x70] ;  /* 0x01000e00ff0877ac */ /* 0x000f220008000a00 */
[----:B------:R-:W-:Y:S01]  /*5ed0*/  MOV R15, 0x0 ;  /* 0x00000000000f7802 */ /* 0x000fe20000000f00 */
[----:B------:R-:W-:Y:S02]  /*5ee0*/  HFMA2 R12, -RZ, RZ, 0, 5.9604644775390625e-08 ;  /* 0x00000001ff0c7431 */ /* 0x000fe400000001ff */
[----:B------:R-:W-:Y:S02]  /*5ef0*/  IMAD.MOV.U32 R8, RZ, RZ, 0x192 ;  /* 0x00000192ff087424 */ /* 0x000fe400078e00ff */
[----:B------:R-:W-:Y:S01]  /*5f00*/  IMAD.MOV.U32 R13, RZ, RZ, RZ ;  /* 0x000000ffff0d7224 */ /* 0x000fe200078e00ff */
[----:B------:R-:W5:Y:S01]  /*5f10*/  LDCU.64 UR6, c[0x4][0x78] ;  /* 0x01000f00ff0677ac */ /* 0x000f620008000a00 */
[----:B------:R-:W1:Y:S01]  /*5f20*/  LDC.64 R14, c[0x4][R15] ;  /* 0x010000000f0e7b82 */ /* 0x000e620000000a00 */
[----:B------:R-:W2:Y:S01]  /*5f30*/  LDCU.64 UR4, c[0x4][0x10] ;  /* 0x01000200ff0477ac */ /* 0x000ea20008000a00 */
[----:B----4-:R-:W-:Y:S01]  /*5f40*/  MOV R5, UR9 ;  /* 0x0000000900057c02 */ /* 0x010fe20008000f00 */
[----:B------:R-:W-:Y:S01]  /*5f50*/  IMAD.U32 R4, RZ, RZ, UR8 ;  /* 0x00000008ff047e24 */ /* 0x000fe2000f8e00ff */
[----:B-----5:R-:W-:Y:S01]  /*5f60*/  MOV R7, UR7 ;  /* 0x0000000700077c02 */ /* 0x020fe20008000f00 */
[----:B------:R-:W-:Y:S01]  /*5f70*/  IMAD.U32 R6, RZ, RZ, UR6 ;  /* 0x00000006ff067e24 */ /* 0x000fe2000f8e00ff */
[----:B--2---:R-:W-:Y:S01]  /*5f80*/  MOV R11, UR5 ;  /* 0x00000005000b7c02 */ /* 0x004fe20008000f00 */
[----:B------:R-:W-:Y:S02]  /*5f90*/  IMAD.U32 R10, RZ, RZ, UR4 ;  /* 0x00000004ff0a7e24 */ /* 0x000fe4000f8e00ff */
[----:B------:R-:W-:Y:S07]  /*5fa0*/  LEPC R20, `(.L_x_89) ;  /* 0x000000001014794e */ /* 0x000fee0000000000 */
[----:B-1-3--:R-:W-:Y:S05]  /*5fb0*/  CALL.ABS.NOINC R14 ;  /* 0x000000000e007343 */ /* 0x00afea0003c00000 */
.L_x_89:
[----:B------:R-:W-:Y:S05]  /*5fc0*/  WARPSYNC.ALL ;  /* 0x0000000000007948 */ /* 0x000fea0003800000 */
[C---:B------:R-:W-:Y:S01]  /*5fd0*/  R2UR UR4, R2.reuse ;  /* 0x00000000020472ca */ /* 0x040fe200000e0000 */
[----:B-1----:R-:W-:Y:S05]  /*5fe0*/  VIADD R0, R2, 0x10 ;  /* 0x0000001002007836 */ /* 0x002fea0000000000 */
[----:B------:R-:W-:Y:S04]  /*5ff0*/  SHF.R.U32.HI R0, RZ, 0x15, R0 ;  /* 0x00000015ff007819 */ /* 0x000fe80000011600 */
[----:B------:R-:W-:Y:S03]  /*6000*/  LOP3.LUT P0, RZ, R0, 0x3, R131, 0x48, !PT ;  /* 0x0000000300ff7812 */ /* 0x000fe60007804883 */
[----:B------:R-:W1:Y:S10]  /*6010*/  LDTM.x16 R40, tmem[UR4] ;  /* 0x00000004002879ee */ /* 0x000e740008240000 */
[----:B-1----:R-:W-:Y:S05]  /*6020*/  @!P0 BRA `(.L_x_90) ;  /* 0x0000000000408947 */ /* 0x002fea0003800000 */
[----:B------:R-:W1:Y:S01]  /*6030*/  LDCU.64 UR8, c[0x4][0x70] ;  /* 0x01000e00ff0877ac */ /* 0x000e620008000a00 */
[----:B------:R-:W-:Y:S01]  /*6040*/  MOV R15, 0x0 ;  /* 0x00000000000f7802 */ /* 0x000fe20000000f00 */
[----:B------:R-:W-:Y:S02]  /*6050*/  HFMA2 R12, -RZ, RZ, 0, 5.9604644775390625e-08 ;  /* 0x00000001ff0c7431 */ /* 0x000fe400000001ff */
[----:B------:R-:W-:Y:S02]  /*6060*/  IMAD.MOV.U32 R8, RZ, RZ, 0x192 ;  /* 0x00000192ff087424 */ /* 0x000fe400078e00ff */
[----:B------:R-:W-:Y:S01]  /*6070*/  IMAD.MOV.U32 R13, RZ, RZ, RZ ;  /* 0x000000ffff0d7224 */ /* 0x000fe200078e00ff */
[----:B------:R-:W4:Y:S01]  /*6080*/  LDCU.64 UR6, c[0x4][0x78] ;  /* 0x01000f00ff0677ac */ /* 0x000f220008000a00 */
[----:B------:R-:W2:Y:S01]  /*6090*/  LDC.64 R14, c[0x4][R15] ;  /* 0x010000000f0e7b82 */ /* 0x000ea20000000a00 */
[----:B------:R-:W5:Y:S01]  /*60a0*/  LDCU.64 UR4, c[0x4][0x10] ;  /* 0x01000200ff0477ac */ /* 0x000f620008000a00 */
[----:B-1----:R-:W-:Y:S01]  /*60b0*/  MOV R5, UR9 ;  /* 0x0000000900057c02 */ /* 0x002fe20008000f00 */
[----:B------:R-:W-:Y:S01]  /*60c0*/  IMAD.U32 R4, RZ, RZ, UR8 ;  /* 0x00000008ff047e24 */ /* 0x000fe2000f8e00ff */
[----:B----4-:R-:W-:Y:S01]  /*60d0*/  MOV R7, UR7 ;  /* 0x0000000700077c02 */ /* 0x010fe20008000f00 */
[----:B------:R-:W-:Y:S01]  /*60e0*/  IMAD.U32 R6, RZ, RZ, UR6 ;  /* 0x00000006ff067e24 */ /* 0x000fe2000f8e00ff */
[----:B-----5:R-:W-:Y:S01]  /*60f0*/  MOV R11, UR5 ;  /* 0x00000005000b7c02 */ /* 0x020fe20008000f00 */
[----:B------:R-:W-:Y:S02]  /*6100*/  IMAD.U32 R10, RZ, RZ, UR4 ;  /* 0x00000004ff0a7e24 */ /* 0x000fe4000f8e00ff */
[----:B------:R-:W-:Y:S07]  /*6110*/  LEPC R20, `(.L_x_90) ;  /* 0x000000001014794e */ /* 0x000fee0000000000 */
[----:B--23--:R-:W-:Y:S05]  /*6120*/  CALL.ABS.NOINC R14 ;  /* 0x000000000e007343 */ /* 0x00cfea0003c00000 */
.L_x_90:
[----:B------:R-:W-:Y:S05]  /*6130*/  WARPSYNC.ALL ;  /* 0x0000000000007948 */ /* 0x000fea0003800000 */
[C---:B------:R-:W-:Y:S01]  /*6140*/  R2UR UR4, R2.reuse ;  /* 0x00000000020472ca */ /* 0x040fe200000e0000 */
[----:B------:R-:W-:Y:S05]  /*6150*/  VIADD R0, R2, 0x20 ;  /* 0x0000002002007836 */ /* 0x000fea0000000000 */
[----:B------:R-:W-:Y:S04]  /*6160*/  SHF.R.U32.HI R0, RZ, 0x15, R0 ;  /* 0x00000015ff007819 */ /* 0x000fe80000011600 */
[----:B------:R-:W-:Y:S03]  /*6170*/  LOP3.LUT P0, RZ, R0, 0x3, R131, 0x48, !PT ;  /* 0x0000000300ff7812 */ /* 0x000fe60007804883 */
[----:B------:R-:W1:Y:S10]  /*6180*/  LDTM.x16 R24, tmem[UR4+0x10] ;  /* 0x00001004001879ee */ /* 0x000e740008240000 */
        /* <DEDUP_REMOVED lines=17> */
.L_x_91:
[----:B------:R-:W-:Y:S01]  /*62a0*/  ISETP.NE.AND P0, PT, R138, RZ, PT ;  /* 0x000000ff8a00720c */ /* 0x000fe20003f05270 */
[----:B------:R-:W-:Y:S05]  /*62b0*/  WARPSYNC.ALL ;  /* 0x0000000000007948 */ /* 0x000fea0003800000 */
[----:B------:R-:W-:Y:S01]  /*62c0*/  R2UR UR4, R2 ;  /* 0x00000000020472ca */ /* 0x000fe200000e0000 */
[----:B---3--:R-:W-:Y:S01]  /*62d0*/  FMUL R0, R65, R40 ;  /* 0x0000002841007220 */ /* 0x008fe20000400000 */
[----:B------:R-:W-:Y:S01]  /*62e0*/  R2UR UR5, R23 ;  /* 0x00000000170572ca */ /* 0x000fe200000e0000 */
[----:B------:R-:W-:Y:S01]  /*62f0*/  FMUL R2, R65, R41 ;  /* 0x0000002941027220 */ /* 0x000fe20000400000 */
[----:B------:R-:W-:Y:S01]  /*6300*/  SHF.L.U32 R80, R17, 0x10, RZ ;  /* 0x0000001011507819 */ /* 0x000fe200000006ff */
[----:B------:R-:W-:Y:S01]  /*6310*/  FMUL R3, R65, R42 ;  /* 0x0000002a41037220 */ /* 0x000fe20000400000 */
[----:B------:R-:W-:Y:S01]  /*6320*/  LOP3.LUT R81, R17, 0xffff0000, RZ, 0xc0, !PT ;  /* 0xffff000011517812 */ /* 0x000fe200078ec0ff */
[C---:B------:R-:W-:Y:S01]  /*6330*/  FMUL R20, R65.reuse, R43 ;  /* 0x0000002b41147220 */ /* 0x040fe20000400000 */
[C---:B------:R-:W-:Y:S01]  /*6340*/  SHF.L.U32 R82, R18.reuse, 0x10, RZ ;  /* 0x0000001012527819 */ /* 0x040fe200000006ff */
[C---:B------:R-:W-:Y:S01]  /*6350*/  FMUL R21, R65.reuse, R44 ;  /* 0x0000002c41157220 */ /* 0x040fe20000400000 */
[----:B------:R-:W-:Y:S01]  /*6360*/  LOP3.LUT R83, R18, 0xffff0000, RZ, 0xc0, !PT ;  /* 0xffff000012537812 */ /* 0x000fe200078ec0ff */
        /* <DEDUP_REMOVED lines=10> */
[----:B------:R-:W-:Y:S01]  /*6410*/  FFMA R0, R67, R68, R0 ;  /* 0x0000004443007223 */ /* 0x000fe20000000000 */
[----:B------:R-:W-:Y:S01]  /*6420*/  LOP3.LUT R71, R73, 0xffff0000, RZ, 0xc0, !PT ;  /* 0xffff000049477812 */ /* 0x000fe200078ec0ff */
[C---:B------:R-:W-:Y:S01]  /*6430*/  FFMA R2, R67.reuse, R69, R2 ;  /* 0x0000004543027223 */ /* 0x040fe20000000002 */
[C---:B------:R-:W-:Y:S01]  /*6440*/  SHF.L.U32 R72, R74.reuse, 0x10, RZ ;  /* 0x000000104a487819 */ /* 0x040fe200000006ff */
[C---:B------:R-:W-:Y:S01]  /*6450*/  FFMA R3, R67.reuse, R70, R3 ;  /* 0x0000004643037223 */ /* 0x040fe20000000003 */
[----:B------:R-:W-:Y:S01]  /*6460*/  LOP3.LUT R73, R74, 0xffff0000, RZ, 0xc0, !PT ;  /* 0xffff00004a497812 */ /* 0x000fe200078ec0ff */
[----:B------:R-:W-:Y:S01]  /*6470*/  FFMA R20, R67, R71, R20 ;  /* 0x0000004743147223 */ /* 0x000fe20000000014 */
[----:B------:R-:W-:Y:S01]  /*6480*/  SHF.L.U32 R74, R75, 0x10, RZ ;  /* 0x000000104b4a7819 */ /* 0x000fe200000006ff */
[----:B------:R-:W-:Y:S01]  /*6490*/  FFMA R21, R67, R72, R21 ;  /* 0x0000004843157223 */ /* 0x000fe20000000015 */
[----:B------:R-:W-:Y:S01]  /*64a0*/  LOP3.LUT R75, R75, 0xffff0000, RZ, 0xc0, !PT ;  /* 0xffff00004b4b7812 */ /* 0x000fe200078ec0ff */
[----:B------:R-:W-:Y:S01]  /*64b0*/  FFMA R23, R67, R73, R23 ;  /* 0x0000004943177223 */ /* 0x000fe20000000017 */
[----:B------:R-:W-:Y:S01]  /*64c0*/  F2FP.BF16.F32.PACK_AB R68, R2, R0 ;  /* 0x000000000244723e */ /* 0x000fe200000010ff */
        /* <DEDUP_REMOVED lines=10> */
[----:B------:R-:W-:Y:S01]  /*6570*/  FMUL R49, R65, R55 ;  /* 0x0000003741317220 */ /* 0x000fe20000400000 */
[----:B------:R-:W-:Y:S01]  /*6580*/  LOP3.LUT R55, R78, 0xffff0000, RZ, 0xc0, !PT ;  /* 0xffff00004e377812 */ /* 0x000fe200078ec0ff */
[----:B------:R-:W-:Y:S01]  /*6590*/  FFMA R40, R67, R74, R40 ;  /* 0x0000004a43287223 */ /* 0x000fe20000000028 */
        /* <DEDUP_REMOVED lines=8> */
[----:B------:R-:W-:Y:S01]  /*6620*/  F2FP.BF16.F32.PACK_AB R69, R20, R3 ;  /* 0x000000031445723e */ /* 0x000fe200000010ff */
[----:B------:R-:W1:Y:S01]  /*6630*/  LDTM.x16 R4, tmem[UR4+0x20] ;  /* 0x00002004000479ee */ /* 0x000e620008240000 */
[----:B------:R-:W-:Y:S01]  /*6640*/  F2FP.BF16.F32.PACK_AB R70, R23, R21 ;  /* 0x000000151746723e */ /* 0x000fe200000010ff */
[----:B------:R-:W-:Y:S01]  /*6650*/  UIADD3 UR4, UPT, UPT, UR5, 0x90, URZ ;  /* 0x0000009005047890 */ /* 0x000fe2000fffe0ff */
[----:B------:R-:W-:Y:S01]  /*6660*/  F2FP.BF16.F32.PACK_AB R71, R41, R40 ;  /* 0x000000282947723e */ /* 0x000fe200000010ff */
[----:B------:R-:W-:Y:S01]  /*6670*/  FFMA R45, R67, R53, R45 ;  /* 0x00000035432d7223 */ /* 0x000fe2000000002d */
[C---:B------:R-:W-:Y:S01]  /*6680*/  SHF.L.U32 R86, R92.reuse, 0x10, RZ ;  /* 0x000000105c567819 */ /* 0x040fe200000006ff */
[----:B------:R-:W-:Y:S01]  /*6690*/  UPRMT UR4, UR37, 0x654, UR4 ;  /* 0x0000065425047896 */ /* 0x000fe20008000004 */
[----:B------:R-:W-:Y:S01]  /*66a0*/  F2FP.BF16.F32.PACK_AB R40, R43, R42 ;  /* 0x0000002a2b28723e */ /* 0x000fe200000010ff */
[----:B------:R-:W-:Y:S01]  /*66b0*/  FFMA R46, R67, R54, R46 ;  /* 0x00000036432e7223 */ /* 0x000fe2000000002e */
[----:B------:R-:W-:Y:S01]  /*66c0*/  LOP3.LUT R87, R92, 0xffff0000, RZ, 0xc0, !PT ;  /* 0xffff00005c577812 */ /* 0x000fe200078ec0ff */
[----:B------:R-:W-:Y:S01]  /*66d0*/  FMUL R24, R65, R24 ;  /* 0x0000001841187220 */ /* 0x000fe20000400000 */
[----:B------:R-:W-:Y:S01]  /*66e0*/  F2FP.BF16.F32.PACK_AB R41, R45, R44 ;  /* 0x0000002c2d29723e */ /* 0x000fe200000010ff */
[----:B------:R-:W-:Y:S01]  /*66f0*/  FFMA R47, R67, R55, R47 ;  /* 0x00000037432f7223 */ /* 0x000fe2000000002f */
[----:B------:R-:W-:Y:S01]  /*6700*/  SHF.L.U32 R88, R93, 0x10, RZ ;  /* 0x000000105d587819 */ /* 0x000fe200000006ff */
[----:B------:R-:W-:Y:S01]  /*6710*/  FMUL R25, R65, R25 ;  /* 0x0000001941197220 */ /* 0x000fe20000400000 */
[----:B------:R-:W-:Y:S01]  /*6720*/  LOP3.LUT R89, R93, 0xffff0000, RZ, 0xc0, !PT ;  /* 0xffff00005d597812 */ /* 0x000fe200078ec0ff */
[----:B------:R-:W-:Y:S01]  /*6730*/  FFMA R48, R67, R76, R48 ;  /* 0x0000004c43307223 */ /* 0x000fe20000000030 */
[----:B------:R-:W-:Y:S01]  /*6740*/  F2FP.BF16.F32.PACK_AB R42, R47, R46 ;  /* 0x0000002e2f2a723e */ /* 0x000fe200000010ff */
[----:B------:R-:W-:Y:S01]  /*6750*/  FMUL R26, R65, R26 ;  /* 0x0000001a411a7220 */ /* 0x000fe20000400000 */
[C---:B------:R-:W-:Y:S01]  /*6760*/  SHF.L.U32 R90, R94.reuse, 0x10, RZ ;  /* 0x000000105e5a7819 */ /* 0x040fe200000006ff */
[----:B------:R-:W-:Y:S01]  /*6770*/  FFMA R49, R67, R77, R49 ;  /* 0x0000004d43317223 */ /* 0x000fe20000000031 */
[----:B------:R-:W-:Y:S01]  /*6780*/  LOP3.LUT R91, R94, 0xffff0000, RZ, 0xc0, !PT ;  /* 0xffff00005e5b7812 */ /* 0x000fe200078ec0ff */
[----:B------:R-:W-:Y:S01]  /*6790*/  FMUL R27, R65, R27 ;  /* 0x0000001b411b7220 */ /* 0x000fe20000400000 */
[----:B------:R-:W-:Y:S01]  /*67a0*/  SHF.L.U32 R92, R95, 0x10, RZ ;  /* 0x000000105f5c7819 */ /* 0x000fe200000006ff */
[----:B------:R-:W-:Y:S01]  /*67b0*/  FFMA R24, R67, R78, R24 ;  /* 0x0000004e43187223 */ /* 0x000fe20000000018 */
[----:B------:R-:W-:Y:S01]  /*67c0*/  F2FP.BF16.F32.PACK_AB R43, R49, R48 ;  /* 0x00000030312b723e */ /* 0x000fe200000010ff */
[----:B------:R-:W-:Y:S01]  /*67d0*/  FMUL R28, R65, R28 ;  /* 0x0000001c411c7220 */ /* 0x000fe20000400000 */
[----:B------:R-:W-:Y:S01]  /*67e0*/  LOP3.LUT R93, R95, 0xffff0000, RZ, 0xc0, !PT ;  /* 0xffff00005f5d7812 */ /* 0x000fe200078ec0ff */
[----:B------:R-:W-:Y:S01]  /*67f0*/  NOP ;  /* 0x0000000000007918 */ /* 0x000fe20000000000 */
[C---:B------:R-:W-:Y:S01]  /*6800*/  SHF.L.U32 R94, R100.reuse, 0x10, RZ ;  /* 0x00000010645e7819 */ /* 0x040fe200000006ff */
[----:B-1----:R-:W-:Y:S01]  /*6810*/  SYNCS.ARRIVE.TRANS64.RED.A1T0 RZ, [UR4], RZ ;  /* 0x000000ffffff79a7 */ /* 0x002fe20008100404 */
[----:B------:R-:W-:Y:S01]  /*6820*/  LOP3.LUT R95, R100, 0xffff0000, RZ, 0xc0, !PT ;  /* 0xffff0000645f7812 */ /* 0x000fe200078ec0ff */
[----:B------:R1:W-:Y:S01]  /*6830*/  STS.128 [R140+0x200], R68 ;  /* 0x000200448c007388 */ /* 0x0003e20000000c00 */
[----:B------:R-:W-:Y:S01]  /*6840*/  SHF.L.U32 R96, R101, 0x10, RZ ;  /* 0x0000001065607819 */ /* 0x000fe200000006ff */
[----:B------:R-:W-:Y:S01]  /*6850*/  FFMA R25, R67, R79, R25 ;  /* 0x0000004f43197223 */ /* 0x000fe20000000019 */
[----:B------:R-:W-:Y:S01]  /*6860*/  LOP3.LUT R97, R101, 0xffff0000, RZ, 0xc0, !PT ;  /* 0xffff000065617812 */ /* 0x000fe200078ec0ff */
[C---:B------:R-:W-:Y:S01]  /*6870*/  FFMA R26, R67.reuse, R80, R26 ;  /* 0x00000050431a7223 */ /* 0x040fe2000000001a */
[C---:B------:R-:W-:Y:S01]  /*6880*/  FFMA R27, R67.reuse, R81, R27 ;  /* 0x00000051431b7223 */ /* 0x040fe2000000001b */
[C---:B------:R-:W-:Y:S01]  /*6890*/  SHF.L.U32 R98, R102.reuse, 0x10, RZ ;  /* 0x0000001066627819 */ /* 0x040fe200000006ff */
[----:B------:R-:W-:Y:S01]  /*68a0*/  FFMA R28, R67, R82, R28 ;  /* 0x00000052431c7223 */ /* 0x000fe2000000001c */
[----:B------:R1:W-:Y:S01]  /*68b0*/  STS.128 [R142], R40 ;  /* 0x000000288e007388 */ /* 0x0003e20000000c00 */
[----:B------:R-:W-:Y:S01]  /*68c0*/  F2FP.BF16.F32.PACK_AB R24, R25, R24 ;  /* 0x000000181918723e */ /* 0x000fe200000010ff */
[----:B------:R-:W-:Y:S01]  /*68d0*/  FMUL R29, R65, R29 ;  /* 0x0000001d411d7220 */ /* 0x000fe20000400000 */
[----:B------:R-:W-:Y:S01]  /*68e0*/  F2FP.BF16.F32.PACK_AB R25, R27, R26 ;  /* 0x0000001a1b19723e */ /* 0x000fe200000010ff */
[C---:B------:R-:W-:Y:S01]  /*68f0*/  FMUL R30, R65.reuse, R30 ;  /* 0x0000001e411e7220 */ /* 0x040fe20000400000 */
[----:B------:R-:W-:Y:S01]  /*6900*/  FMUL R31, R65, R31 ;  /* 0x0000001f411f7220 */ /* 0x000fe20000400000 */
[----:B------:R-:W-:Y:S01]  /*6910*/  FFMA R29, R67, R83, R29 ;  /* 0x00000053431d7223 */ /* 0x000fe2000000001d */
[----:B------:R-:W-:Y:S01]  /*6920*/  FMUL R32, R65, R32 ;  /* 0x0000002041207220 */ /* 0x000fe20000400000 */
[----:B------:R-:W-:Y:S01]  /*6930*/  LOP3.LUT R99, R102, 0xffff0000, RZ, 0xc0, !PT ;  /* 0xffff000066637812 */ /* 0x000fe200078ec0ff */
[C---:B------:R-:W-:Y:S01]  /*6940*/  FFMA R30, R67.reuse, R84, R30 ;  /* 0x00000054431e7223 */ /* 0x040fe2000000001e */
[----:B------:R-:W-:Y:S01]  /*6950*/  FFMA R31, R67, R85, R31 ;  /* 0x00000055431f7223 */ /* 0x000fe2000000001f */
[----:B------:R-:W-:Y:S01]  /*6960*/  F2FP.BF16.F32.PACK_AB R26, R29, R28 ;  /* 0x0000001c1d1a723e */ /* 0x000fe200000010ff */
[----:B------:R-:W-:Y:S01]  /*6970*/  FFMA R32, R67, R86, R32 ;  /* 0x0000005643207223 */ /* 0x000fe20000000020 */
[----:B------:R-:W-:Y:S01]  /*6980*/  FMUL R33, R65, R33 ;  /* 0x0000002141217220 */ /* 0x000fe20000400000 */
[----:B------:R-:W-:Y:S01]  /*6990*/  SHF.L.U32 R100, R103, 0x10, RZ ;  /* 0x0000001067647819 */ /* 0x000fe200000006ff */
[----:B------:R-:W-:Y:S01]  /*69a0*/  FMUL R34, R65, R34 ;  /* 0x0000002241227220 */ /* 0x000fe20000400000 */
[----:B------:R-:W-:Y:S01]  /*69b0*/  F2FP.BF16.F32.PACK_AB R27, R31, R30 ;  /* 0x0000001e1f1b723e */ /* 0x000fe200000010ff */
[----:B------:R-:W-:Y:S01]  /*69c0*/  FFMA R33, R67, R87, R33 ;  /* 0x0000005743217223 */ /* 0x000fe20000000021 */
[C---:B------:R-:W-:Y:S01]  /*69d0*/  FMUL R35, R65.reuse, R35 ;  /* 0x0000002341237220 */ /* 0x040fe20000400000 */
[C---:B------:R-:W-:Y:S01]  /*69e0*/  FMUL R36, R65.reuse, R36 ;  /* 0x0000002441247220 */ /* 0x040fe20000400000 */
[----:B------:R-:W-:Y:S01]  /*69f0*/  FMUL R37, R65, R37 ;  /* 0x0000002541257220 */ /* 0x000fe20000400000 */
[----:B------:R1:W-:Y:S01]  /*6a00*/  STS.128 [R140+0x1200], R24 ;  /* 0x001200188c007388 */ /* 0x0003e20000000c00 */
[----:B------:R-:W-:Y:S01]  /*6a10*/  LOP3.LUT R101, R103, 0xffff0000, RZ, 0xc0, !PT ;  /* 0xffff000067657812 */ /* 0x000fe200078ec0ff */
[----:B------:R-:W-:Y:S01]  /*6a20*/  FFMA R34, R67, R88, R34 ;  /* 0x0000005843227223 */ /* 0x000fe20000000022 */
[----:B------:R-:W-:Y:S01]  /*6a30*/  F2FP.BF16.F32.PACK_AB R32, R33, R32 ;  /* 0x000000202120723e */ /* 0x000fe200000010ff */
[C---:B------:R-:W-:Y:S01]  /*6a40*/  FFMA R35, R67.reuse, R89, R35 ;  /* 0x0000005943237223 */ /* 0x040fe20000000023 */
[C---:B------:R-:W-:Y:S01]  /*6a50*/  FFMA R36, R67.reuse, R90, R36 ;  /* 0x0000005a43247223 */ /* 0x040fe20000000024 */
[C---:B------:R-:W-:Y:S01]  /*6a60*/  SHF.L.U32 R102, R108.reuse, 0x10, RZ ;  /* 0x000000106c667819 */ /* 0x040fe200000006ff */
[----:B------:R-:W-:Y:S01]  /*6a70*/  FFMA R37, R67, R91, R37 ;  /* 0x0000005b43257223 */ /* 0x000fe20000000025 */
[C---:B------:R-:W-:Y:S01]  /*6a80*/  FMUL R38, R65.reuse, R38 ;  /* 0x0000002641267220 */ /* 0x040fe20000400000 */
[C---:B------:R-:W-:Y:S01]  /*6a90*/  FMUL R39, R65.reuse, R39 ;  /* 0x0000002741277220 */ /* 0x040fe20000400000 */
[C---:B------:R-:W-:Y:S01]  /*6aa0*/  FMUL R4, R65.reuse, R4 ;  /* 0x0000000441047220 */ /* 0x040fe20000400000 */
[----:B------:R-:W-:Y:S01]  /*6ab0*/  FMUL R5, R65, R5 ;  /* 0x0000000541057220 */ /* 0x000fe20000400000 */
[----:B------:R-:W-:Y:S01]  /*6ac0*/  FFMA R38, R67, R92, R38 ;  /* 0x0000005c43267223 */ /* 0x000fe20000000026 */
        /* <DEDUP_REMOVED lines=9> */
[----:B------:R-:W-:Y:S01]  /*6b60*/  F2FP.BF16.F32.PACK_AB R33, R35, R34 ;  /* 0x000000222321723e */ /* 0x000fe200000010ff */
[----:B------:R-:W-:Y:S01]  /*6b70*/  FFMA R7, R67, R97, R7 ;  /* 0x0000006143077223 */ /* 0x000fe20000000007 */
[----:B------:R-:W-:Y:S01]  /*6b80*/  FMUL R11, R65, R11 ;  /* 0x0000000b410b7220 */ /* 0x000fe20000400000 */
[----:B------:R-:W-:Y:S01]  /*6b90*/  F2FP.BF16.F32.PACK_AB R34, R37, R36 ;  /* 0x000000242522723e */ /* 0x000fe200000010ff */
[----:B------:R-:W-:Y:S01]  /*6ba0*/  FFMA R8, R67, R98, R8 ;  /* 0x0000006243087223 */ /* 0x000fe20000000008 */
[----:B------:R-:W-:Y:S01]  /*6bb0*/  F2FP.BF16.F32.PACK_AB R35, R39, R38 ;  /* 0x000000262723723e */ /* 0x000fe200000010ff */
[----:B------:R-:W-:Y:S01]  /*6bc0*/  FMUL R12, R65, R12 ;  /* 0x0000000c410c7220 */ /* 0x000fe20000400000 */
[----:B------:R-:W-:Y:S01]  /*6bd0*/  LOP3.LUT R103, R108, 0xffff0000, RZ, 0xc0, !PT ;  /* 0xffff00006c677812 */ /* 0x000fe200078ec0ff */
[----:B------:R-:W-:Y:S01]  /*6be0*/  FFMA R9, R67, R99, R9 ;  /* 0x0000006343097223 */ /* 0x000fe20000000009 */
[----:B------:R-:W-:Y:S01]  /*6bf0*/  SHF.L.U32 R104, R109, 0x10, RZ ;  /* 0x000000106d687819 */ /* 0x000fe200000006ff */
[----:B------:R1:W-:Y:S01]  /*6c00*/  STS.128 [R142+0x1000], R32 ;  /* 0x001000208e007388 */ /* 0x0003e20000000c00 */
[----:B------:R-:W-:Y:S01]  /*6c10*/  FMUL R13, R65, R13 ;  /* 0x0000000d410d7220 */ /* 0x000fe20000400000 */
[----:B------:R-:W-:Y:S01]  /*6c20*/  FFMA R10, R67, R100, R10 ;  /* 0x00000064430a7223 */ /* 0x000fe2000000000a */
[----:B------:R-:W-:Y:S01]  /*6c30*/  LOP3.LUT R105, R109, 0xffff0000, RZ, 0xc0, !PT ;  /* 0xffff00006d697812 */ /* 0x000fe200078ec0ff */
[----:B------:R-:W-:Y:S01]  /*6c40*/  FMUL R14, R65, R14 ;  /* 0x0000000e410e7220 */ /* 0x000fe20000400000 */
[----:B------:R-:W-:Y:S01]  /*6c50*/  FFMA R11, R67, R101, R11 ;  /* 0x00000065430b7223 */ /* 0x000fe2000000000b */
[C---:B------:R-:W-:Y:S01]  /*6c60*/  SHF.L.U32 R106, R110.reuse, 0x10, RZ ;  /* 0x000000106e6a7819 */ /* 0x040fe200000006ff */
[----:B------:R-:W-:Y:S01]  /*6c70*/  FMUL R15, R65, R15 ;  /* 0x0000000f410f7220 */ /* 0x000fe20000400000 */
[----:B------:R-:W-:Y:S01]  /*6c80*/  FFMA R12, R67, R102, R12 ;  /* 0x00000066430c7223 */ /* 0x000fe2000000000c */
[----:B------:R-:W-:Y:S01]  /*6c90*/  LOP3.LUT R107, R110, 0xffff0000, RZ, 0xc0, !PT ;  /* 0xffff00006e6b7812 */ /* 0x000fe200078ec0ff */
[----:B------:R-:W-:Y:S01]  /*6ca0*/  FMUL R16, R65, R16 ;  /* 0x0000001041107220 */ /* 0x000fe20000400000 */
[----:B------:R-:W-:Y:S01]  /*6cb0*/  FFMA R13, R67, R103, R13 ;  /* 0x00000067430d7223 */ /* 0x000fe2000000000d */
[----:B------:R-:W-:Y:S01]  /*6cc0*/  SHF.L.U32 R108, R111, 0x10, RZ ;  /* 0x000000106f6c7819 */ /* 0x000fe200000006ff */
[----:B------:R-:W-:Y:S01]  /*6cd0*/  FMUL R17, R65, R17 ;  /* 0x0000001141117220 */ /* 0x000fe20000400000 */
[----:B------:R-:W-:Y:S01]  /*6ce0*/  F2FP.BF16.F32.PACK_AB R4, R5, R4 ;  /* 0x000000040504723e */ /* 0x000fe200000010ff */
[----:B------:R-:W-:Y:S01]  /*6cf0*/  FFMA R14, R67, R104, R14 ;  /* 0x00000068430e7223 */ /* 0x000fe2000000000e */
[----:B------:R-:W-:Y:S01]  /*6d00*/  LOP3.LUT R109, R111, 0xffff0000, RZ, 0xc0, !PT ;  /* 0xffff00006f6d7812 */ /* 0x000fe200078ec0ff */
[----:B------:R-:W-:Y:S01]  /*6d10*/  FMUL R18, R65, R18 ;  /* 0x0000001241127220 */ /* 0x000fe20000400000 */
[----:B------:R-:W-:Y:S01]  /*6d20*/  F2FP.BF16.F32.PACK_AB R5, R7, R6 ;  /* 0x000000060705723e */ /* 0x000fe200000010ff */
[----:B------:R-:W-:Y:S01]  /*6d30*/  FFMA R15, R67, R105, R15 ;  /* 0x00000069430f7223 */ /* 0x000fe2000000000f */
[----:B------:R-:W-:Y:S01]  /*6d40*/  FMUL R19, R65, R19 ;  /* 0x0000001341137220 */ /* 0x000fe20000400000 */
[----:B------:R-:W-:Y:S01]  /*6d50*/  F2FP.BF16.F32.PACK_AB R6, R9, R8 ;  /* 0x000000080906723e */ /* 0x000fe200000010ff */
[----:B------:R-:W-:Y:S01]  /*6d60*/  FFMA R16, R67, R106, R16 ;  /* 0x0000006a43107223 */ /* 0x000fe20000000010 */
[----:B------:R-:W-:Y:S01]  /*6d70*/  F2FP.BF16.F32.PACK_AB R7, R11, R10 ;  /* 0x0000000a0b07723e */ /* 0x000fe200000010ff */
[C---:B------:R-:W-:Y:S01]  /*6d80*/  FFMA R17, R67.reuse, R107, R17 ;  /* 0x0000006b43117223 */ /* 0x040fe20000000011 */
[C---:B------:R-:W-:Y:S01]  /*6d90*/  FFMA R18, R67.reuse, R108, R18 ;  /* 0x0000006c43127223 */ /* 0x040fe20000000012 */
[----:B------:R-:W-:Y:S01]  /*6da0*/  FFMA R19, R67, R109, R19 ;  /* 0x0000006d43137223 */ /* 0x000fe20000000013 */
[----:B------:R-:W-:Y:S01]  /*6db0*/  F2FP.BF16.F32.PACK_AB R12, R13, R12 ;  /* 0x0000000c0d0c723e */ /* 0x000fe200000010ff */
[----:B------:R1:W-:Y:S01]  /*6dc0*/  STS.128 [R140+0x2200], R4 ;  /* 0x002200048c007388 */ /* 0x0003e20000000c00 */
[----:B------:R-:W-:Y:S01]  /*6dd0*/  F2FP.BF16.F32.PACK_AB R13, R15, R14 ;  /* 0x0000000e0f0d723e */ /* 0x000fe200000010ff */
[----:B------:R-:W-:Y:S01]  /*6de0*/  UIADD3 UR5, UPT, UPT, UR38, 0x1, URZ ;  /* 0x0000000126057890 */ /* 0x000fe2000fffe0ff */
[----:B------:R-:W-:Y:S01]  /*6df0*/  F2FP.BF16.F32.PACK_AB R14, R17, R16 ;  /* 0x00000010110e723e */ /* 0x000fe200000010ff */
[----:B------:R-:W-:Y:S01]  /*6e00*/  BSSY.RECONVERGENT B0, `(.L_x_92) ;  /* 0x0000020000007945 */ /* 0x000fe20003800200 */
[----:B------:R-:W-:Y:S05]  /*6e10*/  F2FP.BF16.F32.PACK_AB R15, R19, R18 ;  /* 0x00000012130f723e */ /* 0x000fea00000010ff */
[----:B------:R1:W-:Y:S01]  /*6e20*/  STS.128 [R142+0x2000], R12 ;  /* 0x0020000c8e007388 */ /* 0x0003e20000000c00 */
[----:B------:R-:W-:Y:S01]  /*6e30*/  @!PT LDS RZ, [RZ] ;  /* 0x00000000fffff984 */ /* 0x000fe20000000800 */
[----:B------:R-:W-:Y:S01]  /*6e40*/  @!PT LDS RZ, [RZ] ;  /* 0x00000000fffff984 */ /* 0x000fe20000000800 */
[----:B------:R-:W-:Y:S01]  /*6e50*/  @!PT LDS RZ, [RZ] ;  /* 0x00000000fffff984 */ /* 0x000fe20000000800 */
[----:B------:R-:W-:Y:S01]  /*6e60*/  @!PT LDS RZ, [RZ] ;  /* 0x00000000fffff984 */ /* 0x000fe20000000800 */
[----:B------:R3:W-:Y:S07]  /*6e70*/  MEMBAR.ALL.CTA ;  /* 0x0000000000007992 */ /* 0x0007ee0000008000 */
[----:B---3--:R-:W3:Y:S02]  /*6e80*/  FENCE.VIEW.ASYNC.S ;  /* 0x00000000000073c6 */ /* 0x008ee40000000000 */
[----:B---3--:R-:W-:Y:S06]  /*6e90*/  BAR.SYNC.DEFER_BLOCKING 0x1, 0x80 ;  /* 0x0042000000007b1d */ /* 0x008fec0000010000 */
[----:B------:R-:W-:Y:S05]  /*6ea0*/  @P0 BRA `(.L_x_93) ;  /* 0x0000000000540947 */ /* 0x000fea0003800000 */
[----:B------:R-:W-:Y:S01]  /*6eb0*/  R2UR UR7, R124 ;  /* 0x000000007c0772ca */ /* 0x000fe200000e0000 */
[----:B------:R-:W-:Y:S01]  /*6ec0*/  UIADD3 UR6, UP0, UPT, UR44, 0x680, URZ ;  /* 0x000006802c067890 */ /* 0x000fe2000ff1e0ff */
[----:B------:R-:W-:Y:S01]  /*6ed0*/  R2UR UR10, R125 ;  /* 0x000000007d0a72ca */ /* 0x000fe200000e0000 */
[----:B------:R-:W-:Y:S01]  /*6ee0*/  UIMAD UR4, UR38, 0x3000, UR36 ;  /* 0x00003000260478a4 */ /* 0x000fe2000f8e0224 */
[----:B------:R-:W-:Y:S01]  /*6ef0*/  UMOV UR11, UR60 ;  /* 0x0000003c000b7c82 */ /* 0x000fe20008000000 */
[----:B------:R-:W-:Y:S02]  /*6f00*/  UMOV UR19, UR60 ;  /* 0x0000003c00137c82 */ /* 0x000fe40008000000 */
[----:B------:R-:W-:Y:S02]  /*6f10*/  UIADD3 UR8, UPT, UPT, UR4, 0x200, URZ ;  /* 0x0000020004087890 */ /* 0x000fe4000fffe0ff */
[----:B------:R-:W-:Y:S02]  /*6f20*/  UIADD3 UR16, UPT, UPT, UR4, 0x1200, URZ ;  /* 0x0000120004107890 */ /* 0x000fe4000fffe0ff */
[----:B------:R-:W-:Y:S02]  /*6f30*/  UIADD3 UR12, UPT, UPT, UR4, 0x2200, URZ ;  /* 0x00002200040c7890 */ /* 0x000fe4000fffe0ff */
[----:B------:R-:W-:Y:S02]  /*6f40*/  UIMAD UR9, UR7, 0x30, URZ ;  /* 0x00000030070978a4 */ /* 0x000fe4000f8e02ff */
[----:B------:R-:W-:Y:S02]  /*6f50*/  UIADD3.X UR7, UPT, UPT, URZ, UR45, URZ, UP0, !UPT ;  /* 0x0000002dff077290 */ /* 0x000fe400087fe4ff */
[----:B------:R-:W-:Y:S02]  /*6f60*/  USHF.L.U32 UR10, UR10, 0x7, URZ ;  /* 0x000000070a0a7899 */ /* 0x000fe400080006ff */
[----:B------:R-:W-:Y:S02]  /*6f70*/  UIADD3 UR17, UPT, UPT, UR9, 0x10, URZ ;  /* 0x0000001009117890 */ /* 0x000fe4000fffe0ff */
[----:B------:R-:W-:Y:S01]  /*6f80*/  UIADD3 UR13, UPT, UPT, UR9, 0x20, URZ ;  /* 0x00000020090d7890 */ /* 0x000fe2000fffe0ff */
[----:B------:R-:W-:Y:S02]  /*6f90*/  UMOV UR15, UR60 ;  /* 0x0000003c000f7c82 */ /* 0x000fe40008000000 */
[----:B------:R-:W-:Y:S01]  /*6fa0*/  UMOV UR18, UR10 ;  /* 0x0000000a00127c82 */ /* 0x000fe20008000000 */
[----:B------:R-:W-:Y:S01]  /*6fb0*/  UMOV UR14, UR10 ;  /* 0x0000000a000e7c82 */ /* 0x000fe20008000000 */
[----:B------:R3:W-:Y:S02]  /*6fc0*/  UTMASTG.3D [UR8], [UR6] ;  /* 0x00000008060073b5 */ /* 0x0007e40008010000 */
[----:B------:R3:W-:Y:S02]  /*6fd0*/  UTMASTG.3D [UR16], [UR6] ;  /* 0x00000010060073b5 */ /* 0x0007e40008010000 */
[----:B------:R3:W-:Y:S02]  /*6fe0*/  UTMASTG.3D [UR12], [UR6] ;  /* 0x0000000c060073b5 */ /* 0x0007e40008010000 */
[----:B---3--:R0:W-:Y:S02]  /*6ff0*/  UTMACMDFLUSH ;  /* 0x00000000000079b7 */ /* 0x0081e40000000000 */
.L_x_93:
[----:B------:R-:W-:Y:S05]  /*7000*/  BSYNC.RECONVERGENT B0 ;  /* 0x0000000000007941 */ /* 0x000fea0003800200 */
.L_x_92:
[----:B------:R-:W-:Y:S04]  /*7010*/  BSSY.RECONVERGENT B0, `(.L_x_94) ;  /* 0x0000003000007945 */ /* 0x000fe80003800200 */
[----:B------:R-:W-:Y:S05]  /*7020*/  @P0 BRA `(.L_x_95) ;  /* 0x0000000000040947 */ /* 0x000fea0003800000 */
[----:B------:R-:W-:Y:S04]  /*7030*/  DEPBAR.LE SB0, 0x0 ;  /* 0x000080000000791a */ /* 0x000fe80000000000 */
.L_x_95:
[----:B------:R-:W-:Y:S05]  /*7040*/  BSYNC.RECONVERGENT B0 ;  /* 0x0000000000007941 */ /* 0x000fea0003800200 */
.L_x_94:
[----:B------:R-:W-:Y:S01]  /*7050*/  BAR.SYNC.DEFER_BLOCKING 0x1, 0x80 ;  /* 0x0042000000007b1d */ /* 0x000fe20000010000 */
[----:B------:R-:W-:Y:S01]  /*7060*/  UIADD3 UR39, UPT, UPT, UR39, 0x1, URZ ;  /* 0x0000000127277890 */ /* 0x000fe2000fffe0ff */
[----:B------:R-:W-:Y:S03]  /*7070*/  IADD3 R66, PT, PT, R66, 0x1, RZ ;  /* 0x0000000142427810 */ /* 0x000fe60007ffe0ff */
[----:B------:R-:W-:Y:S09]  /*7080*/  UISETP.NE.AND UP0, UPT, UR39, URZ, UPT ;  /* 0x000000ff2700728c */ /* 0x000ff2000bf05270 */
[----:B------:R-:W-:Y:S05]  /*7090*/  BRA.U !UP0, `(.L_x_96) ;  /* 0x0000000108287547 */ /* 0x000fea000b800000 */
[----:B------:R-:W-:Y:S01]  /*70a0*/  ISETP.NE.AND P0, PT, R143, RZ, PT ;  /* 0x000000ff8f00720c */ /* 0x000fe20003f05270 */
[----:B------:R-:W-:Y:S11]  /*70b0*/  IMAD.U32 R0, RZ, RZ, UR37 ;  /* 0x00000025ff007e24 */ /* 0x000ff6000f8e00ff */
[----:B------:R-:W-:Y:S01]  /*70c0*/  @!UPT UIADD3 URZ, UPT, UPT, URZ, URZ, URZ ;  /* 0x000000fffffff290 */ /* 0x000fe2000fffe0ff */
[C---:B------:R-:W-:Y:S01]  /*70d0*/  @P0 LEA R2, R134.reuse, UR36, 0x3 ;  /* 0x0000002486020c11 */ /* 0x040fe2000f8e18ff */
[----:B------:R-:W-:Y:S04]  /*70e0*/  VIADD R134, R134, 0x1 ;  /* 0x0000000186867836 */ /* 0x000fe80000000000 */
[----:B------:R-:W-:Y:S05]  /*70f0*/  @P0 VIADD R2, R2, 0x30 ;  /* 0x0000003002020836 */ /* 0x000fea0000000000 */
[----:B------:R-:W-:Y:S04]  /*7100*/  @P0 PRMT R0, R0, 0x654, R2 ;  /* 0x0000065400000816 */ /* 0x000fe80000000002 */
[----:B------:R3:W-:Y:S01]  /*7110*/  @P0 SYNCS.ARRIVE.TRANS64.RED.A1T0 RZ, [R0+URZ], RZ ;  /* 0x000000ff00ff09a7 */ /* 0x0007e200081004ff */
[C---:B------:R-:W-:Y:S04]  /*7120*/  ISETP.NE.AND P0, PT, R134.reuse, 0x2, PT ;  /* 0x000000028600780c */ /* 0x040fe80003f05270 */
[----:B------:R-:W-:Y:S09]  /*7130*/  SEL R134, R134, RZ, P0 ;  /* 0x000000ff86867207 */ /* 0x000ff20000000000 */
.L_x_96:
[----:B------:R-:W-:Y:S01]  /*7140*/  ISETP.NE.AND P2, PT, R139, RZ, PT ;  /* 0x000000ff8b00720c */ /* 0x000fe20003f45270 */
[----:B------:R-:W-:Y:S01]  /*7150*/  UISETP.NE.AND UP0, UPT, UR5, 0x2, UPT ;  /* 0x000000020500788c */ /* 0x000fe2000bf05270 */
[----:B------:R-:W-:Y:S01]  /*7160*/  ISETP.NE.AND P0, PT, R141, 0x2, PT ;  /* 0x000000028d00780c */ /* 0x000fe20003f05270 */
[----:B------:R-:W-:Y:S01]  /*7170*/  IMAD.IADD R124, R63, 0x1, R122 ;  /* 0x000000013f7c7824 */ /* 0x000fe200078e027a */
[----:B------:R-:W-:Y:S01]  /*7180*/  ISETP.NE.AND P1, PT, R66, 0x4, PT ;  /* 0x000000044200780c */ /* 0x000fe20003f25270 */
[----:B------:R-:W-:Y:S01]  /*7190*/  USEL UR4, URZ, 0x1, UP0 ;  /* 0x00000001ff047887 */ /* 0x000fe20008000000 */
[----:B------:R-:W-:Y:S01]  /*71a0*/  SEL R2, RZ, 0x1, P0 ;  /* 0x00000001ff027807 */ /* 0x000fe20000000000 */
[----:B------:R-:W-:Y:S01]  /*71b0*/  USEL UR38, UR5, URZ, UP0 ;  /* 0x000000ff05267287 */ /* 0x000fe20008000000 */
[----:B---3--:R-:W-:Y:S01]  /*71c0*/  SEL R0, RZ, 0x1, P1 ;  /* 0x00000001ff007807 */ /* 0x008fe20000800000 */
[----:B------:R-:W-:Y:S01]  /*71d0*/  IMAD.IADD R125, R64, 0x1, R123 ;  /* 0x00000001407d7824 */ /* 0x000fe200078e027b */
[----:B------:R-:W-:Y:S02]  /*71e0*/  LOP3.LUT R135, R135, R2, RZ, 0x3c, !PT ;  /* 0x0000000287877212 */ /* 0x000fe400078e3cff */
[----:B------:R-:W-:Y:S02]  /*71f0*/  LOP3.LUT R137, R137, UR4, RZ, 0x3c, !PT ;  /* 0x0000000489897c12 */ /* 0x000fe4000f8e3cff */
[----:B------:R-:W-:Y:S02]  /*7200*/  @P2 R2UR UR60, R133 ;  /* 0x00000000853c22ca */ /* 0x000fe400000e0000 */
[----:B------:R-:W-:Y:S02]  /*7210*/  LOP3.LUT R136, R136, R0, RZ, 0x3c, !PT ;  /* 0x0000000088887212 */ /* 0x000fe400078e3cff */
[----:B------:R-:W-:Y:S02]  /*7220*/  SEL R141, R141, RZ, P0 ;  /* 0x000000ff8d8d7207 */ /* 0x000fe40000000000 */
[----:B------:R-:W-:Y:S01]  /*7230*/  SEL R66, R66, RZ, P1 ;  /* 0x000000ff42427207 */ /* 0x000fe20000800000 */
[----:B------:R-:W-:Y:S08]  /*7240*/  @P2 BRA `(.L_x_97) ;  /* 0xffffffdc00882947 */ /* 0x000ff0000383ffff */
[----:B------:R-:W-:-:S09]  /*7250*/  UISETP.NE.AND UP0, UPT, UR40, URZ, UPT ;  /* 0x000000ff2800728c */ /* 0x000fd2000bf05270 */
[----:B------:R-:W-:Y:S05]  /*7260*/  BRA.U !UP0, `(.L_x_98) ;  /* 0x0000000108487547 */ /* 0x000fea000b800000 */
[----:B------:R-:W3:Y:S02]  /*7270*/  LDCU.64 UR4, c[0x0][0x890] ;  /* 0x00011200ff0477ac */ /* 0x000ee40008000a00 */
[----:B---3--:R-:W-:-:S04]  /*7280*/  UISETP.NE.U32.AND UP0, UPT, UR4, URZ, UPT ;  /* 0x000000ff0400728c */ /* 0x008fc8000bf05070 */
[----:B------:R-:W-:-:S09]  /*7290*/  UISETP.NE.AND.EX UP0, UPT, UR5, URZ, UPT, UP0 ;  /* 0x000000ff0500728c */ /* 0x000fd2000bf05300 */
[----:B------:R-:W-:Y:S05]  /*72a0*/  BRA.U UP0, `(.L_x_99) ;  /* 0x00000001000c7547 */ /* 0x000fea000b800000 */
[----:B------:R-:W-:-:S13]  /*72b0*/  FSETP.NEU.AND P0, PT, R67, RZ, PT ;  /* 0x000000ff4300720b */ /* 0x000fda0003f0d000 */
[----:B------:R-:W-:Y:S05]  /*72c0*/  @!P0 EXIT ;  /* 0x000000000000894d */ /* 0x000fea0003800000 */
[----:B------:R-:W-:Y:S05]  /*72d0*/  BRA `(.L_x_98) ;  /* 0x00000000002c7947 */ /* 0x000fea0003800000 */
.L_x_99:
[----:B------:R-:W-:Y:S01]  /*72e0*/  LOP3.LUT P0, RZ, R126, 0xff, RZ, 0xc0, !PT ;  /* 0x000000ff7eff7812 */ /* 0x000fe2000780c0ff */
[----:B------:R-:W-:-:S12]  /*72f0*/  BSSY.RECONVERGENT B0, `(.L_x_98) ;  /* 0x0000009000007945 */ /* 0x000fd80003800200 */
[----:B------:R-:W-:Y:S05]  /*7300*/  @P0 BRA `(.L_x_100) ;  /* 0x0000000000140947 */ /* 0x000fea0003800000 */
[----:B------:R-:W3:Y:S02]  /*7310*/  LDCU.64 UR4, c[0x0][0x888] ;  /* 0x00011100ff0477ac */ /* 0x000ee40008000a00 */
[----:B---3--:R-:W-:-:S04]  /*7320*/  ISETP.NE.U32.AND P0, PT, RZ, UR4, PT ;  /* 0x00000004ff007c0c */ /* 0x008fc8000bf05070 */
[----:B------:R-:W-:-:S13]  /*7330*/  ISETP.NE.AND.EX P0, PT, RZ, UR5, PT, P0 ;  /* 0x00000005ff007c0c */ /* 0x000fda000bf05300 */
[----:B------:R-:W-:Y:S05]  /*7340*/  @!P0 EXIT ;  /* 0x000000000000894d */ /* 0x000fea0003800000 */
[----:B------:R-:W-:Y:S05]  /*7350*/  BRA `(.L_x_101) ;  /* 0x0000000000087947 */ /* 0x000fea0003800000 */
.L_x_100:
[----:B------:R-:W-:-:S13]  /*7360*/  FSETP.NEU.AND P0, PT, R67, RZ, PT ;  /* 0x000000ff4300720b */ /* 0x000fda0003f0d000 */
[----:B------:R-:W-:Y:S05]  /*7370*/  @!P0 EXIT ;  /* 0x000000000000894d */ /* 0x000fea0003800000 */
.L_x_101:
[----:B------:R-:W-:Y:S05]  /*7380*/  BSYNC.RECONVERGENT B0 ;  /* 0x0000000000007941 */ /* 0x000fea0003800200 */
.L_x_98:
[----:B------:R-:W-:-:S04]  /*7390*/  DEPBAR.LE SB0, 0x0 ;  /* 0x000080000000791a */ /* 0x000fc80000000000 */
[----:B------:R-:W-:Y:S05]  /*73a0*/  EXIT ;  /* 0x000000000000794d */ /* 0x000fea0003800000 */
.L_x_19:
[----:B--2---:R2:W1:Y:S02]  /*73b0*/  SYNCS.PHASECHK.TRANS64.TRYWAIT P0, [R2+URZ+0xc0], R3 ;  /* 0x0000c003020075a7 */ /* 0x00446400080011ff */
[----:B-1----:R-:W-:Y:S05]  /*73c0*/  @!P0 NANOSLEEP.SYNCS 0x989680 ;  /* 0x009896800000895d */ /* 0x002fea0003900000 */
[----:B------:R-:W1:Y:S02]  /*73d0*/  @!P0 SYNCS.PHASECHK.TRANS64 P0, [R2+URZ+0xc0], R3 ;  /* 0x0000c003020085a7 */ /* 0x000e6400080010ff */
[----:B-1----:R-:W-:Y:S05]  /*73e0*/  @!P0 BRA `(.L_x_19) ;  /* 0xfffffffc00f08947 */ /* 0x002fea000383ffff */
[----:B------:R-:W-:Y:S05]  /*73f0*/  BRA `(.L_x_102) ;  /* 0xffffffa000587947 */ /* 0x000fea000383ffff */
.L_x_22:
[----:B-1----:R-:W-:Y:S07]  /*7400*/  MOV R2, UR57 ;  /* 0x0000003900027c02 */ /* 0x002fee0008000f00 */
.L_x_103:
[----:B-1----:R1:W2:Y:S02]  /*7410*/  SYNCS.PHASECHK.TRANS64.TRYWAIT P0, [R2+URZ+0x10], R4 ;  /* 0x00001004020075a7 */ /* 0x0022a400080011ff */
[----:B--2---:R-:W-:Y:S05]  /*7420*/  @!P0 NANOSLEEP.SYNCS 0x989680 ;  /* 0x009896800000895d */ /* 0x004fea0003900000 */
[----:B------:R-:W2:Y:S02]  /*7430*/  @!P0 SYNCS.PHASECHK.TRANS64 P0, [R2+URZ+0x10], R4 ;  /* 0x00001004020085a7 */ /* 0x000ea400080010ff */
[----:B--2---:R-:W-:Y:S05]  /*7440*/  @!P0 BRA `(.L_x_103) ;  /* 0xfffffffc00f08947 */ /* 0x004fea000383ffff */
[----:B------:R-:W-:Y:S05]  /*7450*/  BRA `(.L_x_21) ;  /* 0xffffffa000a87947 */ /* 0x000fea000383ffff */
.L_x_28:
[----:B-1----:R-:W-:Y:S07]  /*7460*/  MOV R2, UR57 ;  /* 0x0000003900027c02 */ /* 0x002fee0008000f00 */
.L_x_104:
[----:B-1----:R1:W2:Y:S02]  /*7470*/  SYNCS.PHASECHK.TRANS64.TRYWAIT P0, [R2+URZ+0x10], R4 ;  /* 0x00001004020075a7 */ /* 0x0022a400080011ff */
[----:B--2---:R-:W-:Y:S05]  /*7480*/  @!P0 NANOSLEEP.SYNCS 0x989680 ;  /* 0x009896800000895d */ /* 0x004fea0003900000 */
[----:B------:R-:W2:Y:S02]  /*7490*/  @!P0 SYNCS.PHASECHK.TRANS64 P0, [R2+URZ+0x10], R4 ;  /* 0x00001004020085a7 */ /* 0x000ea400080010ff */
[----:B--2---:R-:W-:Y:S05]  /*74a0*/  @!P0 BRA `(.L_x_104) ;  /* 0xfffffffc00f08947 */ /* 0x004fea000383ffff */
[----:B------:R-:W-:Y:S05]  /*74b0*/  BRA `(.L_x_27) ;  /* 0xffffffa400d47947 */ /* 0x000fea000383ffff */
.L_x_32:
[----:B-1----:R1:W2:Y:S02]  /*74c0*/  SYNCS.PHASECHK.TRANS64.TRYWAIT P0, [R2+URZ+0x50], R3 ;  /* 0x00005003020075a7 */ /* 0x0022a400080011ff */
[----:B--2---:R-:W-:Y:S05]  /*74d0*/  @!P0 NANOSLEEP.SYNCS 0x989680 ;  /* 0x009896800000895d */ /* 0x004fea0003900000 */
[----:B------:R-:W2:Y:S02]  /*74e0*/  @!P0 SYNCS.PHASECHK.TRANS64 P0, [R2+URZ+0x50], R3 ;  /* 0x00005003020085a7 */ /* 0x000ea400080010ff */
[----:B--2---:R-:W-:Y:S05]  /*74f0*/  @!P0 BRA `(.L_x_32) ;  /* 0xfffffffc00f08947 */ /* 0x004fea000383ffff */
[----:B------:R-:W-:Y:S05]  /*7500*/  BRA `(.L_x_105) ;  /* 0xffffffa800e07947 */ /* 0x000fea000383ffff */
.L_x_36:
[----:B----4-:R-:W-:-:S07]  /*7510*/  MOV R0, UR4 ;  /* 0x0000000400007c02 */ /* 0x010fce0008000f00 */
.L_x_106:
[----:B-1----:R1:W2:Y:S02]  /*7520*/  SYNCS.PHASECHK.TRANS64.TRYWAIT P0, [R0+URZ], R2 ;  /* 0x00000002000075a7 */ /* 0x0022a400080011ff */
[----:B--2---:R-:W-:Y:S05]  /*7530*/  @!P0 NANOSLEEP.SYNCS 0x989680 ;  /* 0x009896800000895d */ /* 0x004fea0003900000 */
[----:B------:R-:W2:Y:S02]  /*7540*/  @!P0 SYNCS.PHASECHK.TRANS64 P0, [R0+URZ], R2 ;  /* 0x00000002000085a7 */ /* 0x000ea400080010ff */
[----:B--2---:R-:W-:Y:S05]  /*7550*/  @!P0 BRA `(.L_x_106) ;  /* 0xfffffffc00f08947 */ /* 0x004fea000383ffff */
[----:B------:R-:W-:Y:S05]  /*7560*/  BRA `(.L_x_107) ;  /* 0xffffffb000507947 */ /* 0x000fea000383ffff */
.L_x_39:
[----:B-1----:R1:W2:Y:S02]  /*7570*/  SYNCS.PHASECHK.TRANS64.TRYWAIT P0, [R0+URZ+0xb0], R4 ;  /* 0x0000b004000075a7 */ /* 0x0022a400080011ff */
[----:B--2---:R-:W-:Y:S05]  /*7580*/  @!P0 NANOSLEEP.SYNCS 0x989680 ;  /* 0x009896800000895d */ /* 0x004fea0003900000 */
[----:B------:R-:W2:Y:S02]  /*7590*/  @!P0 SYNCS.PHASECHK.TRANS64 P0, [R0+URZ+0xb0], R4 ;  /* 0x0000b004000085a7 */ /* 0x000ea400080010ff */
[----:B--2---:R-:W-:Y:S05]  /*75a0*/  @!P0 BRA `(.L_x_39) ;  /* 0xfffffffc00f08947 */ /* 0x004fea000383ffff */
[----:B------:R-:W-:Y:S05]  /*75b0*/  BRA `(.L_x_108) ;  /* 0xffffffb000ac7947 */ /* 0x000fea000383ffff */
.L_x_40:
[----:B------:R-:W-:-:S07]  /*75c0*/  MOV R0, UR4 ;  /* 0x0000000400007c02 */ /* 0x000fce0008000f00 */
.L_x_109:
[----:B-1----:R1:W2:Y:S02]  /*75d0*/  SYNCS.PHASECHK.TRANS64.TRYWAIT P0, [R0+URZ+0x60], R5 ;  /* 0x00006005000075a7 */ /* 0x0022a400080011ff */
[----:B--2---:R-:W-:Y:S05]  /*75e0*/  @!P0 NANOSLEEP.SYNCS 0x989680 ;  /* 0x009896800000895d */ /* 0x004fea0003900000 */
[----:B------:R-:W2:Y:S02]  /*75f0*/  @!P0 SYNCS.PHASECHK.TRANS64 P0, [R0+URZ+0x60], R5 ;  /* 0x00006005000085a7 */ /* 0x000ea400080010ff */
[----:B--2---:R-:W-:Y:S05]  /*7600*/  @!P0 BRA `(.L_x_109) ;  /* 0xfffffffc00f08947 */ /* 0x004fea000383ffff */
[----:B------:R-:W-:Y:S05]  /*7610*/  BRA `(.L_x_110) ;  /* 0xffffffb000bc7947 */ /* 0x000fea000383ffff */
.L_x_41:
[----:B-1----:R1:W2:Y:S02]  /*7620*/  SYNCS.PHASECHK.TRANS64.TRYWAIT P1, [R0+URZ+0x50], R4 ;  /* 0x00005004000075a7 */ /* 0x0022a400080211ff */
[----:B--2---:R-:W-:Y:S05]  /*7630*/  @!P1 NANOSLEEP.SYNCS 0x989680 ;  /* 0x009896800000995d */ /* 0x004fea0003900000 */
[----:B------:R-:W2:Y:S02]  /*7640*/  @!P1 SYNCS.PHASECHK.TRANS64 P1, [R0+URZ+0x50], R4 ;  /* 0x00005004000095a7 */ /* 0x000ea400080210ff */
[----:B--2---:R-:W-:Y:S05]  /*7650*/  @!P1 BRA `(.L_x_41) ;  /* 0xfffffffc00f09947 */ /* 0x004fea000383ffff */
[----:B------:R-:W-:Y:S05]  /*7660*/  BRA `(.L_x_111) ;  /* 0xffffffb000ec7947 */ /* 0x000fea000383ffff */
.L_x_44:
[----:B------:R-:W-:-:S07]  /*7670*/  MOV R0, UR4 ;  /* 0x0000000400007c02 */ /* 0x000fce0008000f00 */
.L_x_112:
[----:B-1----:R1:W2:Y:S02]  /*7680*/  SYNCS.PHASECHK.TRANS64.TRYWAIT P0, [R0+URZ+0x60], R2 ;  /* 0x00006002000075a7 */ /* 0x0022a400080011ff */
[----:B--2---:R-:W-:Y:S05]  /*7690*/  @!P0 NANOSLEEP.SYNCS 0x989680 ;  /* 0x009896800000895d */ /* 0x004fea0003900000 */
[----:B------:R-:W2:Y:S02]  /*76a0*/  @!P0 SYNCS.PHASECHK.TRANS64 P0, [R0+URZ+0x60], R2 ;  /* 0x00006002000085a7 */ /* 0x000ea400080010ff */
[----:B--2---:R-:W-:Y:S05]  /*76b0*/  @!P0 BRA `(.L_x_112) ;  /* 0xfffffffc00f08947 */ /* 0x004fea000383ffff */
[----:B------:R-:W-:Y:S05]  /*76c0*/  BRA `(.L_x_43) ;  /* 0xffffffb400407947 */ /* 0x000fea000383ffff */
.L_x_51:
[----:B-1----:R1:W2:Y:S02]  /*76d0*/  SYNCS.PHASECHK.TRANS64.TRYWAIT P1, [R0+URZ+0x50], R2 ;  /* 0x00005002000075a7 */ /* 0x0022a400080211ff */
[----:B--2---:R-:W-:Y:S05]  /*76e0*/  @!P1 NANOSLEEP.SYNCS 0x989680 ;  /* 0x009896800000995d */ /* 0x004fea0003900000 */
[----:B------:R-:W2:Y:S02]  /*76f0*/  @!P1 SYNCS.PHASECHK.TRANS64 P1, [R0+URZ+0x50], R2 ;  /* 0x00005002000095a7 */ /* 0x000ea400080210ff */
[----:B--2---:R-:W-:Y:S05]  /*7700*/  @!P1 BRA `(.L_x_51) ;  /* 0xfffffffc00f09947 */ /* 0x004fea000383ffff */
[----:B------:R-:W-:Y:S05]  /*7710*/  BRA `(.L_x_113) ;  /* 0xffffffb800b87947 */ /* 0x000fea000383ffff */
.L_x_52:
[----:B------:R-:W-:-:S13]  /*7720*/  R2UR UR6, R13 ;  /* 0x000000000d0672ca */ /* 0x000fda00000e0000 */
[----:B------:R-:W-:-:S07]  /*7730*/  MOV R2, UR6 ;  /* 0x0000000600027c02 */ /* 0x000fce0008000f00 */
.L_x_114:
[----:B-1----:R1:W2:Y:S02]  /*7740*/  SYNCS.PHASECHK.TRANS64.TRYWAIT P0, [R2+URZ+0x90], R0 ;  /* 0x00009000020075a7 */ /* 0x0022a400080011ff */
[----:B--2---:R-:W-:Y:S05]  /*7750*/  @!P0 NANOSLEEP.SYNCS 0x989680 ;  /* 0x009896800000895d */ /* 0x004fea0003900000 */
[----:B------:R-:W2:Y:S02]  /*7760*/  @!P0 SYNCS.PHASECHK.TRANS64 P0, [R2+URZ+0x90], R0 ;  /* 0x00009000020085a7 */ /* 0x000ea400080010ff */
[----:B--2---:R-:W-:Y:S05]  /*7770*/  @!P0 BRA `(.L_x_114) ;  /* 0xfffffffc00f08947 */ /* 0x004fea000383ffff */
[----:B------:R-:W-:Y:S05]  /*7780*/  BRA `(.L_x_115) ;  /* 0xffffffb800f87947 */ /* 0x000fea000383ffff */
.L_x_55:
[----:B------:R-:W-:Y:S07]  /*7790*/  MOV R0, UR7 ;  /* 0x0000000700007c02 */ /* 0x000fee0008000f00 */
.L_x_116:
[----:B-1----:R1:W2:Y:S02]  /*77a0*/  SYNCS.PHASECHK.TRANS64.TRYWAIT P0, [R0+URZ], R2 ;  /* 0x00000002000075a7 */ /* 0x0022a400080011ff */
[----:B--2---:R-:W-:Y:S05]  /*77b0*/  @!P0 NANOSLEEP.SYNCS 0x989680 ;  /* 0x009896800000895d */ /* 0x004fea0003900000 */
[----:B------:R-:W2:Y:S02]  /*77c0*/  @!P0 SYNCS.PHASECHK.TRANS64 P0, [R0+URZ], R2 ;  /* 0x00000002000085a7 */ /* 0x000ea400080010ff */
[----:B--2---:R-:W-:Y:S05]  /*77d0*/  @!P0 BRA `(.L_x_116) ;  /* 0xfffffffc00f08947 */ /* 0x004fea000383ffff */
[----:B------:R-:W-:Y:S05]  /*77e0*/  BRA `(.L_x_54) ;  /* 0xffffffbc00107947 */ /* 0x000fea000383ffff */
.L_x_58:
[----:B------:R-:W-:-:S07]  /*77f0*/  MOV R0, UR4 ;  /* 0x0000000400007c02 */ /* 0x000fce0008000f00 */
.L_x_117:
[----:B--2---:R2:W3:Y:S02]  /*7800*/  SYNCS.PHASECHK.TRANS64.TRYWAIT P0, [R0+URZ], R2 ;  /* 0x00000002000075a7 */ /* 0x0044e400080011ff */
[----:B---3--:R-:W-:Y:S05]  /*7810*/  @!P0 NANOSLEEP.SYNCS 0x989680 ;  /* 0x009896800000895d */ /* 0x008fea0003900000 */
[----:B------:R-:W3:Y:S02]  /*7820*/  @!P0 SYNCS.PHASECHK.TRANS64 P0, [R0+URZ], R2 ;  /* 0x00000002000085a7 */ /* 0x000ee400080010ff */
[----:B---3--:R-:W-:Y:S05]  /*7830*/  @!P0 BRA `(.L_x_117) ;  /* 0xfffffffc00f08947 */ /* 0x008fea000383ffff */
[----:B------:R-:W-:Y:S05]  /*7840*/  BRA `(.L_x_118) ;  /* 0xffffffc400187947 */ /* 0x000fea000383ffff */
.L_x_59:
[----:B------:R-:W-:-:S07]  /*7850*/  MOV R0, UR5 ;  /* 0x0000000500007c02 */ /* 0x000fce0008000f00 */
.L_x_119:
[----:B--2---:R2:W3:Y:S02]  /*7860*/  SYNCS.PHASECHK.TRANS64.TRYWAIT P0, [R0+URZ], R3 ;  /* 0x00000003000075a7 */ /* 0x0044e400080011ff */
[----:B---3--:R-:W-:Y:S05]  /*7870*/  @!P0 NANOSLEEP.SYNCS 0x989680 ;  /* 0x009896800000895d */ /* 0x008fea0003900000 */
[----:B------:R-:W3:Y:S02]  /*7880*/  @!P0 SYNCS.PHASECHK.TRANS64 P0, [R0+URZ], R3 ;  /* 0x00000003000085a7 */ /* 0x000ee400080010ff */
[----:B---3--:R-:W-:Y:S05]  /*7890*/  @!P0 BRA `(.L_x_119) ;  /* 0xfffffffc00f08947 */ /* 0x008fea000383ffff */
[----:B------:R-:W-:Y:S05]  /*78a0*/  BRA `(.L_x_120) ;  /* 0xffffffc400287947 */ /* 0x000fea000383ffff */
.L_x_60:
[----:B------:R-:W-:-:S07]  /*78b0*/  MOV R0, UR5 ;  /* 0x0000000500007c02 */ /* 0x000fce0008000f00 */
.L_x_121:
[----:B--2---:R2:W3:Y:S02]  /*78c0*/  SYNCS.PHASECHK.TRANS64.TRYWAIT P0, [R0+URZ], R3 ;  /* 0x00000003000075a7 */ /* 0x0044e400080011ff */
[----:B---3--:R-:W-:Y:S05]  /*78d0*/  @!P0 NANOSLEEP.SYNCS 0x989680 ;  /* 0x009896800000895d */ /* 0x008fea0003900000 */
[----:B------:R-:W3:Y:S02]  /*78e0*/  @!P0 SYNCS.PHASECHK.TRANS64 P0, [R0+URZ], R3 ;  /* 0x00000003000085a7 */ /* 0x000ee400080010ff */
[----:B---3--:R-:W-:Y:S05]  /*78f0*/  @!P0 BRA `(.L_x_121) ;  /* 0xfffffffc00f08947 */ /* 0x008fea000383ffff */
[----:B------:R-:W-:Y:S05]  /*7900*/  BRA `(.L_x_122) ;  /* 0xffffffc400347947 */ /* 0x000fea000383ffff */
.L_x_61:
[----:B--2---:R-:W-:-:S07]  /*7910*/  MOV R0, UR4 ;  /* 0x0000000400007c02 */ /* 0x004fce0008000f00 */
.L_x_123:
[----:B--2---:R2:W3:Y:S02]  /*7920*/  SYNCS.PHASECHK.TRANS64.TRYWAIT P0, [R0+URZ], R2 ;  /* 0x00000002000075a7 */ /* 0x0044e400080011ff */
[----:B---3--:R-:W-:Y:S05]  /*7930*/  @!P0 NANOSLEEP.SYNCS 0x989680 ;  /* 0x009896800000895d */ /* 0x008fea0003900000 */
[----:B------:R-:W3:Y:S02]  /*7940*/  @!P0 SYNCS.PHASECHK.TRANS64 P0, [R0+URZ], R2 ;  /* 0x00000002000085a7 */ /* 0x000ee400080010ff */
[----:B---3--:R-:W-:Y:S05]  /*7950*/  @!P0 BRA `(.L_x_123) ;  /* 0xfffffffc00f08947 */ /* 0x008fea000383ffff */
[----:B------:R-:W-:Y:S05]  /*7960*/  BRA `(.L_x_124) ;  /* 0xffffffc400407947 */ /* 0x000fea000383ffff */
.L_x_66:
[----:B--2---:R2:W3:Y:S02]  /*7970*/  SYNCS.PHASECHK.TRANS64.TRYWAIT P0, [R0+URZ+0x50], R2 ;  /* 0x00005002000075a7 */ /* 0x0044e400080011ff */
[----:B---3--:R-:W-:Y:S05]  /*7980*/  @!P0 NANOSLEEP.SYNCS 0x989680 ;  /* 0x009896800000895d */ /* 0x008fea0003900000 */
[----:B------:R-:W3:Y:S02]  /*7990*/  @!P0 SYNCS.PHASECHK.TRANS64 P0, [R0+URZ+0x50], R2 ;  /* 0x00005002000085a7 */ /* 0x000ee400080010ff */
[----:B---3--:R-:W-:Y:S05]  /*79a0*/  @!P0 BRA `(.L_x_66) ;  /* 0xfffffffc00f08947 */ /* 0x008fea000383ffff */
[----:B------:R-:W-:Y:S05]  /*79b0*/  BRA `(.L_x_125) ;  /* 0xffffffc800407947 */ /* 0x000fea000383ffff */
.L_x_69:
[----:B------:R-:W-:Y:S07]  /*79c0*/  MOV R0, UR4 ;  /* 0x0000000400007c02 */ /* 0x000fee0008000f00 */
.L_x_126:
[----:B--2---:R2:W3:Y:S02]  /*79d0*/  SYNCS.PHASECHK.TRANS64.TRYWAIT P0, [R0+URZ+0x48], R2 ;  /* 0x00004802000075a7 */ /* 0x0044e400080011ff */
[----:B---3--:R-:W-:Y:S05]  /*79e0*/  @!P0 NANOSLEEP.SYNCS 0x989680 ;  /* 0x009896800000895d */ /* 0x008fea0003900000 */
[----:B------:R-:W3:Y:S02]  /*79f0*/  @!P0 SYNCS.PHASECHK.TRANS64 P0, [R0+URZ+0x48], R2 ;  /* 0x00004802000085a7 */ /* 0x000ee400080010ff */
[----:B---3--:R-:W-:Y:S05]  /*7a00*/  @!P0 BRA `(.L_x_126) ;  /* 0xfffffffc00f08947 */ /* 0x008fea000383ffff */
[----:B------:R-:W-:Y:S05]  /*7a10*/  BRA `(.L_x_68) ;  /* 0xffffffcc00287947 */ /* 0x000fea000383ffff */
.L_x_72:
[----:B------:R-:W-:Y:S07]  /*7a20*/  MOV R0, UR6 ;  /* 0x0000000600007c02 */ /* 0x000fee0008000f00 */
.L_x_127:
[----:B-1----:R1:W2:Y:S02]  /*7a30*/  SYNCS.PHASECHK.TRANS64.TRYWAIT P3, [R0+URZ+0x30], R30 ;  /* 0x0000301e000075a7 */ /* 0x0022a400080611ff */
[----:B--2---:R-:W-:Y:S05]  /*7a40*/  @!P3 NANOSLEEP.SYNCS 0x989680 ;  /* 0x009896800000b95d */ /* 0x004fea0003900000 */
[----:B------:R-:W2:Y:S02]  /*7a50*/  @!P3 SYNCS.PHASECHK.TRANS64 P3, [R0+URZ+0x30], R30 ;  /* 0x0000301e0000b5a7 */ /* 0x000ea400080610ff */
[----:B--2---:R-:W-:Y:S05]  /*7a60*/  @!P3 BRA `(.L_x_127) ;  /* 0xfffffffc00f0b947 */ /* 0x004fea000383ffff */
[----:B------:R-:W-:Y:S05]  /*7a70*/  BRA `(.L_x_128) ;  /* 0xffffffcc00c47947 */ /* 0x000fea000383ffff */
.L_x_74:
[----:B------:R-:W-:-:S07]  /*7a80*/  MOV R0, UR4 ;  /* 0x0000000400007c02 */ /* 0x000fce0008000f00 */
.L_x_129:
[----:B-1----:R1:W3:Y:S02]  /*7a90*/  SYNCS.PHASECHK.TRANS64.TRYWAIT P0, [R0+URZ], R2 ;  /* 0x00000002000075a7 */ /* 0x0022e400080011ff */
[----:B---3--:R-:W-:Y:S05]  /*7aa0*/  @!P0 NANOSLEEP.SYNCS 0x989680 ;  /* 0x009896800000895d */ /* 0x008fea0003900000 */
[----:B------:R-:W3:Y:S02]  /*7ab0*/  @!P0 SYNCS.PHASECHK.TRANS64 P0, [R0+URZ], R2 ;  /* 0x00000002000085a7 */ /* 0x000ee400080010ff */
[----:B---3--:R-:W-:Y:S05]  /*7ac0*/  @!P0 BRA `(.L_x_129) ;  /* 0xfffffffc00f08947 */ /* 0x008fea000383ffff */
[----:B------:R-:W-:Y:S05]  /*7ad0*/  BRA `(.L_x_130) ;  /* 0xffffffd000947947 */ /* 0x000fea000383ffff */
.L_x_76:
[----:B--2---:R2:W4:Y:S02]  /*7ae0*/  SYNCS.PHASECHK.TRANS64.TRYWAIT P0, [R0+URZ+0x50], R2 ;  /* 0x00005002000075a7 */ /* 0x00452400080011ff */
[----:B----4-:R-:W-:Y:S05]  /*7af0*/  @!P0 NANOSLEEP.SYNCS 0x989680 ;  /* 0x009896800000895d */ /* 0x010fea0003900000 */
[----:B------:R-:W4:Y:S02]  /*7b00*/  @!P0 SYNCS.PHASECHK.TRANS64 P0, [R0+URZ+0x50], R2 ;  /* 0x00005002000085a7 */ /* 0x000f2400080010ff */
[----:B----4-:R-:W-:Y:S05]  /*7b10*/  @!P0 BRA `(.L_x_76) ;  /* 0xfffffffc00f08947 */ /* 0x010fea000383ffff */
[----:B------:R-:W-:Y:S05]  /*7b20*/  BRA `(.L_x_131) ;  /* 0xffffffd400647947 */ /* 0x000fea000383ffff */
.L_x_86:
[----:B-1----:R1:W2:Y:S02]  /*7b30*/  SYNCS.PHASECHK.TRANS64.TRYWAIT P0, [R2+URZ+0x20], R3 ;  /* 0x00002003020075a7 */ /* 0x0022a400080011ff */
[----:B--2---:R-:W-:Y:S05]  /*7b40*/  @!P0 NANOSLEEP.SYNCS 0x989680 ;  /* 0x009896800000895d */ /* 0x004fea0003900000 */
[----:B------:R-:W2:Y:S02]  /*7b50*/  @!P0 SYNCS.PHASECHK.TRANS64 P0, [R2+URZ+0x20], R3 ;  /* 0x00002003020085a7 */ /* 0x000ea400080010ff */
[----:B--2---:R-:W-:Y:S05]  /*7b60*/  @!P0 BRA `(.L_x_86) ;  /* 0xfffffffc00f08947 */ /* 0x004fea000383ffff */
[----:B------:R-:W-:Y:S05]  /*7b70*/  BRA `(.L_x_85) ;  /* 0xffffffe0005c7947 */ /* 0x000fea000383ffff */
.L_x_88:
[----:B-1----:R1:W4:Y:S02]  /*7b80*/  SYNCS.PHASECHK.TRANS64.TRYWAIT P1, [R23+URZ+0x70], R0 ;  /* 0x00007000170075a7 */ /* 0x00232400080211ff */
[----:B----4-:R-:W-:Y:S05]  /*7b90*/  @!P1 NANOSLEEP.SYNCS 0x989680 ;  /* 0x009896800000995d */ /* 0x010fea0003900000 */
[----:B------:R-:W4:Y:S02]  /*7ba0*/  @!P1 SYNCS.PHASECHK.TRANS64 P1, [R23+URZ+0x70], R0 ;  /* 0x00007000170095a7 */ /* 0x000f2400080210ff */
[----:B----4-:R-:W-:Y:S05]  /*7bb0*/  @!P1 BRA `(.L_x_88) ;  /* 0xfffffffc00f09947 */ /* 0x010fea000383ffff */
[----:B------:R-:W-:Y:S05]  /*7bc0*/  BRA `(.L_x_87) ;  /* 0xffffffe000b87947 */ /* 0x000fea000383ffff */
        .weak           $__internal_0_$__cuda_sm10x_tcgen05_guardrail_trap_col_being_dealloced_not_returned_by_alloc
        .type           $__internal_0_$__cuda_sm10x_tcgen05_guardrail_trap_col_being_dealloced_not_returned_by_alloc,@function
        .size           $__internal_0_$__cuda_sm10x_tcgen05_guardrail_trap_col_being_dealloced_not_returned_by_alloc,($__internal_1_$__cuda_sm10x_tcgen05_guardrail_trap_phase_invalid_during_alloc - $__internal_0_$__cuda_sm10x_tcgen05_guardrail_trap_col_being_dealloced_not_returned_by_alloc)
$__internal_0_$__cuda_sm10x_tcgen05_guardrail_trap_col_being_dealloced_not_returned_by_alloc:
[----:B------:R-:W-:Y:S05]  /*7bd0*/  BPT.TRAP 0x1 ;  /* 0x000000040000795c */ /* 0x000fea0000300000 */
[----:B------:R-:W-:-:S04]  /*7be0*/  HFMA2 R3, -RZ, RZ, 0, 0 ;  /* 0x00000000ff037431 */ /* 0x000fc800000001ff */
[----:B------:R-:W-:Y:S05]  /*7bf0*/  RET.REL.NODEC R2 `(_ZN7cutlass13device_kernelINS_4gemm6kernel13GemmUniversalIN4cute5tupleIJiiiiEEENS1_10collective13CollectiveMmaINS1_35MainloopSm100TmaUmmaWarpSpecializedILi2ELi2ELi4ENS5_IJNS4_1CILi1EEESB_SB_EEEEENS5_IJNSA_ILi128EEENSA_ILi48EEENSA_ILi256EEEEEENS_10bfloat16_tENS5_IJlSB_lEEESI_SJ_NS4_8TiledMMAINS4_8MMA_AtomIJNS4_20SM100_MMA_F16BF16_SSISI_SI_fLi128ELi48ELNS4_4UMMA5MajorE0ELSO_0ELNSN_7ScaleInE0ELSP_0EEEEEENS4_6LayoutISC_NS5_IJNSA_ILi0EEEST_ST_EEEEENS5_IJNS4_10UnderscoreESW_SW_EEEEENS4_13SM90_TMA_LOADENS4_14ComposedLayoutINS4_7SwizzleILi3ELi4ELi3EEENS4_18smem_ptr_flag_bitsILi16EEENSS_INS5_IJNSA_ILi8EEENSA_ILi64EEEEEENS5_IJS16_SB_EEEEEEEvNS4_8identityESZ_S1A_vS1B_EENS_8epilogue10collective18CollectiveEpilogueINS1D_23Sm100TmaWarpSpecializedILi2ELi1ELi48ELb1ELb0EEEJSH_NS5_IJNSS_ISE_SB_EENSS_ISF_SB_EEEEESI_SJ_SI_SJ_NS1D_6fusion15FusionCallbacksIS1H_NS1L_17LinearCombinationISI_fSI_fLNS_15FloatRoundStyleE2EEESH_S1K_JEEENS4_5SM1004TMEM4LOAD26SM100_TMEM_LOAD_32dp32b16xESZ_NS10_INS11_ILi1ELi4ELi3EEES14_NSS_INS5_IJS15_NSA_ILi16EEEEEENS5_IJS1W_SB_EEEEEEENS4_39AutoVectorizingCopyWithAssumedAlignmentILi128EEENS4_14SM90_TMA_STOREES20_S22_S22_EEEvvEEEEvNT_6ParamsE) ;  /* 0xffffff8402007950 */ /* 0x000fea0003c3ffff */
        .weak           $__internal_1_$__cuda_sm10x_tcgen05_guardrail_trap_phase_invalid_during_alloc
        .type           $__internal_1_$__cuda_sm10x_tcgen05_guardrail_trap_phase_invalid_during_alloc,@function
        .size           $__internal_1_$__cuda_sm10x_tcgen05_guardrail_trap_phase_invalid_during_alloc,($__internal_2_$__cuda_sm10x_tcgen05_guardrail_trap_unallocated_columns_being_dealloced - $__internal_1_$__cuda_sm10x_tcgen05_guardrail_trap_phase_invalid_during_alloc)
$__internal_1_$__cuda_sm10x_tcgen05_guardrail_trap_phase_invalid_during_alloc:
[----:B------:R-:W-:Y:S05]  /*7c00*/  BPT.TRAP 0x1 ;  /* 0x000000040000795c */ /* 0x000fea0000300000 */
[----:B------:R-:W-:-:S04]  /*7c10*/  MOV R3, 0x0 ;  /* 0x0000000000037802 */ /* 0x000fc80000000f00 */
[----:B------:R-:W-:Y:S05]  /*7c20*/  RET.REL.NODEC R2 `(_ZN7cutlass13device_kernelINS_4gemm6kernel13GemmUniversalIN4cute5tupleIJiiiiEEENS1_10collective13CollectiveMmaINS1_35MainloopSm100TmaUmmaWarpSpecializedILi2ELi2ELi4ENS5_IJNS4_1CILi1EEESB_SB_EEEEENS5_IJNSA_ILi128EEENSA_ILi48EEENSA_ILi256EEEEEENS_10bfloat16_tENS5_IJlSB_lEEESI_SJ_NS4_8TiledMMAINS4_8MMA_AtomIJNS4_20SM100_MMA_F16BF16_SSISI_SI_fLi128ELi48ELNS4_4UMMA5MajorE0ELSO_0ELNSN_7ScaleInE0ELSP_0EEEEEENS4_6LayoutISC_NS5_IJNSA_ILi0EEEST_ST_EEEEENS5_IJNS4_10UnderscoreESW_SW_EEEEENS4_13SM90_TMA_LOADENS4_14ComposedLayoutINS4_7SwizzleILi3ELi4ELi3EEENS4_18smem_ptr_flag_bitsILi16EEENSS_INS5_IJNSA_ILi8EEENSA_ILi64EEEEEENS5_IJS16_SB_EEEEEEEvNS4_8identityESZ_S1A_vS1B_EENS_8epilogue10collective18CollectiveEpilogueINS1D_23Sm100TmaWarpSpecializedILi2ELi1ELi48ELb1ELb0EEEJSH_NS5_IJNSS_ISE_SB_EENSS_ISF_SB_EEEEESI_SJ_SI_SJ_NS1D_6fusion15FusionCallbacksIS1H_NS1L_17LinearCombinationISI_fSI_fLNS_15FloatRoundStyleE2EEESH_S1K_JEEENS4_5SM1004TMEM4LOAD26SM100_TMEM_LOAD_32dp32b16xESZ_NS10_INS11_ILi1ELi4ELi3EEES14_NSS_INS5_IJS15_NSA_ILi16EEEEEENS5_IJS1W_SB_EEEEEEENS4_39AutoVectorizingCopyWithAssumedAlignmentILi128EEENS4_14SM90_TMA_STOREES20_S22_S22_EEEvvEEEEvNT_6ParamsE) ;  /* 0xffffff8002f47950 */ /* 0x000fea0003c3ffff */
        .weak           $__internal_2_$__cuda_sm10x_tcgen05_guardrail_trap_unallocated_columns_being_dealloced
        .type           $__internal_2_$__cuda_sm10x_tcgen05_guardrail_trap_unallocated_columns_being_dealloced,@function
        .size           $__internal_2_$__cuda_sm10x_tcgen05_guardrail_trap_unallocated_columns_being_dealloced,(.L_x_133 - $__internal_2_$__cuda_sm10x_tcgen05_guardrail_trap_unallocated_columns_being_dealloced)
$__internal_2_$__cuda_sm10x_tcgen05_guardrail_trap_unallocated_columns_being_dealloced:
[----:B------:R-:W-:Y:S05]  /*7c30*/  BPT.TRAP 0x1 ;  /* 0x000000040000795c */ /* 0x000fea0000300000 */
[----:B------:R-:W-:-:S04]  /*7c40*/  HFMA2 R3, -RZ, RZ, 0, 0 ;  /* 0x00000000ff037431 */ /* 0x000fc800000001ff */
[----:B------:R-:W-:Y:S05]  /*7c50*/  RET.REL.NODEC R2 `(_ZN7cutlass13device_kernelINS_4gemm6kernel13GemmUniversalIN4cute5tupleIJiiiiEEENS1_10collective13CollectiveMmaINS1_35MainloopSm100TmaUmmaWarpSpecializedILi2ELi2ELi4ENS5_IJNS4_1CILi1EEESB_SB_EEEEENS5_IJNSA_ILi128EEENSA_ILi48EEENSA_ILi256EEEEEENS_10bfloat16_tENS5_IJlSB_lEEESI_SJ_NS4_8TiledMMAINS4_8MMA_AtomIJNS4_20SM100_MMA_F16BF16_SSISI_SI_fLi128ELi48ELNS4_4UMMA5MajorE0ELSO_0ELNSN_7ScaleInE0ELSP_0EEEEEENS4_6LayoutISC_NS5_IJNSA_ILi0EEEST_ST_EEEEENS5_IJNS4_10UnderscoreESW_SW_EEEEENS4_13SM90_TMA_LOADENS4_14ComposedLayoutINS4_7SwizzleILi3ELi4ELi3EEENS4_18smem_ptr_flag_bitsILi16EEENSS_INS5_IJNSA_ILi8EEENSA_ILi64EEEEEENS5_IJS16_SB_EEEEEEEvNS4_8identityESZ_S1A_vS1B_EENS_8epilogue10collective18CollectiveEpilogueINS1D_23Sm100TmaWarpSpecializedILi2ELi1ELi48ELb1ELb0EEEJSH_NS5_IJNSS_ISE_SB_EENSS_ISF_SB_EEEEESI_SJ_SI_SJ_NS1D_6fusion15FusionCallbacksIS1H_NS1L_17LinearCombinationISI_fSI_fLNS_15FloatRoundStyleE2EEESH_S1K_JEEENS4_5SM1004TMEM4LOAD26SM100_TMEM_LOAD_32dp32b16xESZ_NS10_INS11_ILi1ELi4ELi3EEES14_NSS_INS5_IJS15_NSA_ILi16EEEEEENS5_IJS1W_SB_EEEEEEENS4_39AutoVectorizingCopyWithAssumedAlignmentILi128EEENS4_14SM90_TMA_STOREES20_S22_S22_EEEvvEEEEvNT_6ParamsE) ;  /* 0xffffff8002e87950 */ /* 0x000fea0003c3ffff */
.L_x_132:
[----:B------:R-:W-:-:S00]  /*7c60*/  BRA `(.L_x_132) ;  /* 0xfffffffc00fc7947 */ /* 0x000fc0000383ffff */
[----:B------:R-:W-:-:S00]  /*7c70*/  NOP ;  /* 0x0000000000007918 */ /* 0x000fc00000000000 */
        /* <DEDUP_REMOVED lines=8> */
.L_x_133:


//--------------------- .nv.global.init           --------------------------
	.section	.nv.global.init,"aw",@progbits
.nv.global.init:
	.type		$str$27,@object
	.size		$str$27,($str$28 - $str$27)
$str$27:
        /*0000*/ 	.byte	0x28, 0x61, 0x64, 0x64, 0x72, 0x65, 0x73, 0x73, 0x20, 0x26, 0x20, 0x6d, 0x61, 0x73, 0x6b, 0x29
        /*0010*/ 	.byte	0x20, 0x3d, 0x3d, 0x20, 0x30, 0x00
	.type		$str$28,@object
	.size		$str$28,($str$26 - $str$28)
$str$28:
        /*0016*/ 	.byte	0x2f, 0x74, 0x6d, 0x70, 0x2f, 0x63, 0x75, 0x74, 0x6c, 0x61, 0x73, 0x73, 0x5f, 0x73, 0x77, 0x65
        /*0026*/ 	.byte	0x65, 0x70, 0x5f, 0x73, 0x72, 0x63, 0x2f, 0x69, 0x6e, 0x63, 0x6c, 0x75, 0x64, 0x65, 0x2f, 0x63
        /*0036*/ 	.byte	0x75, 0x74, 0x65, 0x2f, 0x70, 0x6f, 0x69, 0x6e, 0x74, 0x65, 0x72, 0x5f, 0x66, 0x6c, 0x61, 0x67
        /*0046*/ 	.byte	0x67, 0x65, 0x64, 0x2e, 0x68, 0x70, 0x70, 0x00
	.type		$str$26,@object
	.size		$str$26,($str$25 - $str$26)
$str$26:
        /*004e*/ 	.byte	0x2f, 0x74, 0x6d, 0x70, 0x2f, 0x63, 0x75, 0x74, 0x6c, 0x61, 0x73, 0x73, 0x5f, 0x73, 0x77, 0x65
        /*005e*/ 	.byte	0x65, 0x70, 0x5f, 0x73, 0x72, 0x63, 0x2f, 0x69, 0x6e, 0x63, 0x6c, 0x75, 0x64, 0x65, 0x2f, 0x63
        /*006e*/ 	.byte	0x75, 0x74, 0x65, 0x2f, 0x61, 0x74, 0x6f, 0x6d, 0x2f, 0x63, 0x6f, 0x70, 0x79, 0x5f, 0x74, 0x72
        /*007e*/ 	.byte	0x61, 0x69, 0x74, 0x73, 0x5f, 0x73, 0x6d, 0x31, 0x30, 0x30, 0x2e, 0x68, 0x70, 0x70, 0x00
	.type		$str$25,@object
	.size		$str$25,(__unnamed_1 - $str$25)
$str$25:
        /*008d*/ 	.byte	0x28, 0x28, 0x75, 0x69, 0x6e, 0x74, 0x33, 0x32, 0x5f, 0x74, 0x28, 0x74, 0x68, 0x72, 0x65, 0x61
        /*009d*/ 	.byte	0x64, 0x49, 0x64, 0x78, 0x2e, 0x78, 0x29, 0x20, 0x2f, 0x20, 0x33, 0x32, 0x29, 0x20, 0x25, 0x20
        /*00ad*/ 	.byte	0x34, 0x29, 0x20, 0x3d, 0x3d, 0x20, 0x28, 0x28, 0x28, 0x74, 0x6d, 0x65, 0x6d, 0x5f, 0x61, 0x64
        /*00bd*/ 	.byte	0x64, 0x72, 0x20, 0x3e, 0x3e, 0x20, 0x31, 0x36, 0x29, 0x20, 0x2f, 0x20, 0x33, 0x32, 0x29, 0x20
        /*00cd*/ 	.byte	0x25, 0x20, 0x34, 0x29, 0x00
	.type		__unnamed_1,@object
	.size		__unnamed_1,(__unnamed_2 - __unnamed_1)
__unnamed_1:
        /*00d2*/ 	.byte	0x61, 0x75, 0x74, 0x6f, 0x20, 0x63, 0x75, 0x74, 0x65, 0x3a, 0x3a, 0x61, 0x73, 0x5f, 0x70, 0x6f
        /* <DEDUP_REMOVED lines=24> */
        /*0262*/ 	.byte	0x3a, 0x43, 0x3c, 0x36, 0x31, 0x34, 0x34, 0x3e, 0x3e, 0x3e, 0x3e, 0x5d, 0x00
	.type		__unnamed_2,@object
	.size		__unnamed_2,(.L_2 - __unnamed_2)
__unnamed_2:
        /* <DEDUP_REMOVED lines=40> */
        /*04ef*/ 	.byte	0x3a, 0x3a, 0x43, 0x3c, 0x30, 0x3e, 0x3e, 0x3e, 0x3e, 0x5d, 0x00
.L_2:


//--------------------- .nv.shared._ZN7cutlass13device_kernelINS_4gemm6kernel13GemmUniversalIN4cute5tupleIJiiiiEEENS1_10collective13CollectiveMmaINS1_35MainloopSm100TmaUmmaWarpSpecializedILi2ELi2ELi4ENS5_IJNS4_1CILi1EEESB_SB_EEEEENS5_IJNSA_ILi128EEENSA_ILi48EEENSA_ILi256EEEEEENS_10bfloat16_tENS5_IJlSB_lEEESI_SJ_NS4_8TiledMMAINS4_8MMA_AtomIJNS4_20SM100_MMA_F16BF16_SSISI_SI_fLi128ELi48ELNS4_4UMMA5MajorE0ELSO_0ELNSN_7ScaleInE0ELSP_0EEEEEENS4_6LayoutISC_NS5_IJNSA_ILi0EEEST_ST_EEEEENS5_IJNS4_10UnderscoreESW_SW_EEEEENS4_13SM90_TMA_LOADENS4_14ComposedLayoutINS4_7SwizzleILi3ELi4ELi3EEENS4_18smem_ptr_flag_bitsILi16EEENSS_INS5_IJNSA_ILi8EEENSA_ILi64EEEEEENS5_IJS16_SB_EEEEEEEvNS4_8identityESZ_S1A_vS1B_EENS_8epilogue10collective18CollectiveEpilogueINS1D_23Sm100TmaWarpSpecializedILi2ELi1ELi48ELb1ELb0EEEJSH_NS5_IJNSS_ISE_SB_EENSS_ISF_SB_EEEEESI_SJ_SI_SJ_NS1D_6fusion15FusionCallbacksIS1H_NS1L_17LinearCombinationISI_fSI_fLNS_15FloatRoundStyleE2EEESH_S1K_JEEENS4_5SM1004TMEM4LOAD26SM100_TMEM_LOAD_32dp32b16xESZ_NS10_INS11_ILi1ELi4ELi3EEES14_NSS_INS5_IJS15_NSA_ILi16EEEEEENS5_IJS1W_SB_EEEEEEENS4_39AutoVectorizingCopyWithAssumedAlignmentILi128EEENS4_14SM90_TMA_STOREES20_S22_S22_EEEvvEEEEvNT_6ParamsE --------------------------
	.section	.nv.shared._ZN7cutlass13device_kernelINS_4gemm6kernel13GemmUniversalIN4cute5tupleIJiiiiEEENS1_10collective13CollectiveMmaINS1_35MainloopSm100TmaUmmaWarpSpecializedILi2ELi2ELi4ENS5_IJNS4_1CILi1EEESB_SB_EEEEENS5_IJNSA_ILi128EEENSA_ILi48EEENSA_ILi256EEEEEENS_10bfloat16_tENS5_IJlSB_lEEESI_SJ_NS4_8TiledMMAINS4_8MMA_AtomIJNS4_20SM100_MMA_F16BF16_SSISI_SI_fLi128ELi48ELNS4_4UMMA5MajorE0ELSO_0ELNSN_7ScaleInE0ELSP_0EEEEEENS4_6LayoutISC_NS5_IJNSA_ILi0EEEST_ST_EEEEENS5_IJNS4_10UnderscoreESW_SW_EEEEENS4_13SM90_TMA_LOADENS4_14ComposedLayoutINS4_7SwizzleILi3ELi4ELi3EEENS4_18smem_ptr_flag_bitsILi16EEENSS_INS5_IJNSA_ILi8EEENSA_ILi64EEEEEENS5_IJS16_SB_EEEEEEEvNS4_8identityESZ_S1A_vS1B_EENS_8epilogue10collective18CollectiveEpilogueINS1D_23Sm100TmaWarpSpecializedILi2ELi1ELi48ELb1ELb0EEEJSH_NS5_IJNSS_ISE_SB_EENSS_ISF_SB_EEEEESI_SJ_SI_SJ_NS1D_6fusion15FusionCallbacksIS1H_NS1L_17LinearCombinationISI_fSI_fLNS_15FloatRoundStyleE2EEESH_S1K_JEEENS4_5SM1004TMEM4LOAD26SM100_TMEM_LOAD_32dp32b16xESZ_NS10_INS11_ILi1ELi4ELi3EEES14_NSS_INS5_IJS15_NSA_ILi16EEEEEENS5_IJS1W_SB_EEEEEEENS4_39AutoVectorizingCopyWithAssumedAlignmentILi128EEENS4_14SM90_TMA_STOREES20_S22_S22_EEEvvEEEEvNT_6ParamsE,"aw",@nobits
	.sectionflags	@""
	.align	16
	.zero		1024


//--------------------- .nv.shared.reserved.0     --------------------------
	.section	.nv.shared.reserved.0,"aw",@nobits
	.weak		__nv_reservedSMEM_offset_0_alias
	.size		__nv_reservedSMEM_offset_0_alias, 0, 64
	.other		__nv_reservedSMEM_offset_0_alias,@"STO_CUDA_RESERVED_SHARED STV_DEFAULT"
__nv_reservedSMEM_offset_0_alias:
	.zero		0
.nv.shared.reserved.0:
	.zero		64
	.weak		__nv_reservedSMEM_tcgen05_partition
	.type		__nv_reservedSMEM_tcgen05_partition,@object
	.size		__nv_reservedSMEM_tcgen05_partition,(.L_0 - __nv_reservedSMEM_tcgen05_partition)
__nv_reservedSMEM_tcgen05_partition:
	.zero		32
.L_0:


//--------------------- .nv.global                --------------------------
	.section	.nv.global,"aw",@nobits
.nv.global:
	.type		_ZN39_INTERNAL_83c7e92a_4_k_cu_5ea348c4_42224cute1_E,@object
	.size		_ZN39_INTERNAL_83c7e92a_4_k_cu_5ea348c4_42224cute1_E,(_ZN39_INTERNAL_83c7e92a_4_k_cu_5ea348c4_42224cuda3std3__45__cpo6cbeginE - _ZN39_INTERNAL_83c7e92a_4_k_cu_5ea348c4_42224cute1_E)
_ZN39_INTERNAL_83c7e92a_4_k_cu_5ea348c4_42224cute1_E:
	.zero		1
	.type		_ZN39_INTERNAL_83c7e92a_4_k_cu_5ea348c4_42224cuda3std3__45__cpo6cbeginE,@object
	.size		_ZN39_INTERNAL_83c7e92a_4_k_cu_5ea348c4_42224cuda3std3__45__cpo6cbeginE,(_ZN39_INTERNAL_83c7e92a_4_k_cu_5ea348c4_42224cuda3std3__48in_placeE - _ZN39_INTERNAL_83c7e92a_4_k_cu_5ea348c4_42224cuda3std3__45__cpo6cbeginE)
_ZN39_INTERNAL_83c7e92a_4_k_cu_5ea348c4_42224cuda3std3__45__cpo6cbeginE:
	.zero		1
	.type		_ZN39_INTERNAL_83c7e92a_4_k_cu_5ea348c4_42224cuda3std3__48in_placeE,@object
	.size		_ZN39_INTERNAL_83c7e92a_4_k_cu_5ea348c4_42224cuda3std3__48in_placeE,(_ZN39_INTERNAL_83c7e92a_4_k_cu_5ea348c4_42224cuda3std6ranges3__45__cpo9iter_moveE - _ZN39_INTERNAL_83c7e92a_4_k_cu_5ea348c4_42224cuda3std3__48in_placeE)
_ZN39_INTERNAL_83c7e92a_4_k_cu_5ea348c4_42224cuda3std3__48in_placeE:
	.zero		1
	.type		_ZN39_INTERNAL_83c7e92a_4_k_cu_5ea348c4_42224cuda3std6ranges3__45__cpo9iter_moveE,@object
	.size		_ZN39_INTERNAL_83c7e92a_4_k_cu_5ea348c4_42224cuda3std6ranges3__45__cpo9iter_moveE,(_ZN39_INTERNAL_83c7e92a_4_k_cu_5ea348c4_42224cuda3std3__45__cpo5beginE - _ZN39_INTERNAL_83c7e92a_4_k_cu_5ea348c4_42224cuda3std6ranges3__45__cpo9iter_moveE)
_ZN39_INTERNAL_83c7e92a_4_k_cu_5ea348c4_42224cuda3std6ranges3__45__cpo9iter_moveE:
	.zero		1
	.type		_ZN39_INTERNAL_83c7e92a_4_k_cu_5ea348c4_42224cuda3std3__45__cpo5beginE,@object
	.size		_ZN39_INTERNAL_83c7e92a_4_k_cu_5ea348c4_42224cuda3std3__45__cpo5beginE,(_ZN39_INTERNAL_83c7e92a_4_k_cu_5ea348c4_42224cuda3std3__441_GLOBAL__N__83c7e92a_4_k_cu_5ea348c4_42226ignoreE - _ZN39_INTERNAL_83c7e92a_4_k_cu_5ea348c4_42224cuda3std3__45__cpo5beginE)
_ZN39_INTERNAL_83c7e92a_4_k_cu_5ea348c4_42224cuda3std3__45__cpo5beginE:
	.zero		1
	.type		_ZN39_INTERNAL_83c7e92a_4_k_cu_5ea348c4_42224cuda3std3__441_GLOBAL__N__83c7e92a_4_k_cu_5ea348c4_42226ignoreE,@object
	.size		_ZN39_INTERNAL_83c7e92a_4_k_cu_5ea348c4_42224cuda3std3__441_GLOBAL__N__83c7e92a_4_k_cu_5ea348c4_42226ignoreE,(_ZN39_INTERNAL_83c7e92a_4_k_cu_5ea348c4_42224cute7productE - _ZN39_INTERNAL_83c7e92a_4_k_cu_5ea348c4_42224cuda3std3__441_GLOBAL__N__83c7e92a_4_k_cu_5ea348c4_42226ignoreE)
_ZN39_INTERNAL_83c7e92a_4_k_cu_5ea348c4_42224cuda3std3__441_GLOBAL__N__83c7e92a_4_k_cu_5ea348c4_42226ignoreE:
	.zero		1
	.type		_ZN39_INTERNAL_83c7e92a_4_k_cu_5ea348c4_42224cute7productE,@object
	.size		_ZN39_INTERNAL_83c7e92a_4_k_cu_5ea348c4_42224cute7productE,(_ZN39_INTERNAL_83c7e92a_4_k_cu_5ea348c4_42224cuda3std3__45__cpo3endE - _ZN39_INTERNAL_83c7e92a_4_k_cu_5ea348c4_42224cute7productE)
_ZN39_INTERNAL_83c7e92a_4_k_cu_5ea348c4_42224cute7productE:
	.zero		1
	.type		_ZN39_INTERNAL_83c7e92a_4_k_cu_5ea348c4_42224cuda3std3__45__cpo3endE,@object
	.size		_ZN39_INTERNAL_83c7e92a_4_k_cu_5ea348c4_42224cuda3std3__45__cpo3endE,(_ZN39_INTERNAL_83c7e92a_4_k_cu_5ea348c4_42224cuda3std3__419piecewise_constructE - _ZN39_INTERNAL_83c7e92a_4_k_cu_5ea348c4_42224cuda3std3__45__cpo3endE)
_ZN39_INTERNAL_83c7e92a_4_k_cu_5ea348c4_42224cuda3std3__45__cpo3endE:
	.zero		1
	.type		_ZN39_INTERNAL_83c7e92a_4_k_cu_5ea348c4_42224cuda3std3__419piecewise_constructE,@object
	.size		_ZN39_INTERNAL_83c7e92a_4_k_cu_5ea348c4_42224cuda3std3__419piecewise_constructE,(_ZN39_INTERNAL_83c7e92a_4_k_cu_5ea348c4_42224cuda3std3__45__cpo4cendE - _ZN39_INTERNAL_83c7e92a_4_k_cu_5ea348c4_42224cuda3std3__419piecewise_constructE)
_ZN39_INTERNAL_83c7e92a_4_k_cu_5ea348c4_42224cuda3std3__419piecewise_constructE:
	.zero		1
	.type		_ZN39_INTERNAL_83c7e92a_4_k_cu_5ea348c4_42224cuda3std3__45__cpo4cendE,@object
	.size		_ZN39_INTERNAL_83c7e92a_4_k_cu_5ea348c4_42224cuda3std3__45__cpo4cendE,(_ZN39_INTERNAL_83c7e92a_4_k_cu_5ea348c4_42224cuda3std6ranges3__45__cpo4swapE - _ZN39_INTERNAL_83c7e92a_4_k_cu_5ea348c4_42224cuda3std3__45__cpo4cendE)
_ZN39_INTERNAL_83c7e92a_4_k_cu_5ea348c4_42224cuda3std3__45__cpo4cendE:
	.zero		1
	.type		_ZN39_INTERNAL_83c7e92a_4_k_cu_5ea348c4_42224cuda3std6ranges3__45__cpo4swapE,@object
	.size		_ZN39_INTERNAL_83c7e92a_4_k_cu_5ea348c4_42224cuda3std6ranges3__45__cpo4swapE,(.L_10 - _ZN39_INTERNAL_83c7e92a_4_k_cu_5ea348c4_42224cuda3std6ranges3__45__cpo4swapE)
_ZN39_INTERNAL_83c7e92a_4_k_cu_5ea348c4_42224cuda3std6ranges3__45__cpo4swapE:
	.zero		1
.L_10:


//--------------------- .nv.constant0._ZN7cutlass13device_kernelINS_4gemm6kernel13GemmUniversalIN4cute5tupleIJiiiiEEENS1_10collective13CollectiveMmaINS1_35MainloopSm100TmaUmmaWarpSpecializedILi2ELi2ELi4ENS5_IJNS4_1CILi1EEESB_SB_EEEEENS5_IJNSA_ILi128EEENSA_ILi48EEENSA_ILi256EEEEEENS_10bfloat16_tENS5_IJlSB_lEEESI_SJ_NS4_8TiledMMAINS4_8MMA_AtomIJNS4_20SM100_MMA_F16BF16_SSISI_SI_fLi128ELi48ELNS4_4UMMA5MajorE0ELSO_0ELNSN_7ScaleInE0ELSP_0EEEEEENS4_6LayoutISC_NS5_IJNSA_ILi0EEEST_ST_EEEEENS5_IJNS4_10UnderscoreESW_SW_EEEEENS4_13SM90_TMA_LOADENS4_14ComposedLayoutINS4_7SwizzleILi3ELi4ELi3EEENS4_18smem_ptr_flag_bitsILi16EEENSS_INS5_IJNSA_ILi8EEENSA_ILi64EEEEEENS5_IJS16_SB_EEEEEEEvNS4_8identityESZ_S1A_vS1B_EENS_8epilogue10collective18CollectiveEpilogueINS1D_23Sm100TmaWarpSpecializedILi2ELi1ELi48ELb1ELb0EEEJSH_NS5_IJNSS_ISE_SB_EENSS_ISF_SB_EEEEESI_SJ_SI_SJ_NS1D_6fusion15FusionCallbacksIS1H_NS1L_17LinearCombinationISI_fSI_fLNS_15FloatRoundStyleE2EEESH_S1K_JEEENS4_5SM1004TMEM4LOAD26SM100_TMEM_LOAD_32dp32b16xESZ_NS10_INS11_ILi1ELi4ELi3EEES14_NSS_INS5_IJS15_NSA_ILi16EEEEEENS5_IJS1W_SB_EEEEEEENS4_39AutoVectorizingCopyWithAssumedAlignmentILi128EEENS4_14SM90_TMA_STOREES20_S22_S22_EEEvvEEEEvNT_6ParamsE --------------------------
	.section	.nv.constant0._ZN7cutlass13device_kernelINS_4gemm6kernel13GemmUniversalIN4cute5tupleIJiiiiEEENS1_10collective13CollectiveMmaINS1_35MainloopSm100TmaUmmaWarpSpecializedILi2ELi2ELi4ENS5_IJNS4_1CILi1EEESB_SB_EEEEENS5_IJNSA_ILi128EEENSA_ILi48EEENSA_ILi256EEEEEENS_10bfloat16_tENS5_IJlSB_lEEESI_SJ_NS4_8TiledMMAINS4_8MMA_AtomIJNS4_20SM100_MMA_F16BF16_SSISI_SI_fLi128ELi48ELNS4_4UMMA5MajorE0ELSO_0ELNSN_7ScaleInE0ELSP_0EEEEEENS4_6LayoutISC_NS5_IJNSA_ILi0EEEST_ST_EEEEENS5_IJNS4_10UnderscoreESW_SW_EEEEENS4_13SM90_TMA_LOADENS4_14ComposedLayoutINS4_7SwizzleILi3ELi4ELi3EEENS4_18smem_ptr_flag_bitsILi16EEENSS_INS5_IJNSA_ILi8EEENSA_ILi64EEEEEENS5_IJS16_SB_EEEEEEEvNS4_8identityESZ_S1A_vS1B_EENS_8epilogue10collective18CollectiveEpilogueINS1D_23Sm100TmaWarpSpecializedILi2ELi1ELi48ELb1ELb0EEEJSH_NS5_IJNSS_ISE_SB_EENSS_ISF_SB_EEEEESI_SJ_SI_SJ_NS1D_6fusion15FusionCallbacksIS1H_NS1L_17LinearCombinationISI_fSI_fLNS_15FloatRoundStyleE2EEESH_S1K_JEEENS4_5SM1004TMEM4LOAD26SM100_TMEM_LOAD_32dp32b16xESZ_NS10_INS11_ILi1ELi4ELi3EEES14_NSS_INS5_IJS15_NSA_ILi16EEEEEENS5_IJS1W_SB_EEEEEEENS4_39AutoVectorizingCopyWithAssumedAlignmentILi128EEENS4_14SM90_TMA_STOREES20_S22_S22_EEEvvEEEEvNT_6ParamsE,"a",@progbits
	.sectionflags	@""
	.align	4
.nv.constant0._ZN7cutlass13device_kernelINS_4gemm6kernel13GemmUniversalIN4cute5tupleIJiiiiEEENS1_10collective13CollectiveMmaINS1_35MainloopSm100TmaUmmaWarpSpecializedILi2ELi2ELi4ENS5_IJNS4_1CILi1EEESB_SB_EEEEENS5_IJNSA_ILi128EEENSA_ILi48EEENSA_ILi256EEEEEENS_10bfloat16_tENS5_IJlSB_lEEESI_SJ_NS4_8TiledMMAINS4_8MMA_AtomIJNS4_20SM100_MMA_F16BF16_SSISI_SI_fLi128ELi48ELNS4_4UMMA5MajorE0ELSO_0ELNSN_7ScaleInE0ELSP_0EEEEEENS4_6LayoutISC_NS5_IJNSA_ILi0EEEST_ST_EEEEENS5_IJNS4_10UnderscoreESW_SW_EEEEENS4_13SM90_TMA_LOADENS4_14ComposedLayoutINS4_7SwizzleILi3ELi4ELi3EEENS4_18smem_ptr_flag_bitsILi16EEENSS_INS5_IJNSA_ILi8EEENSA_ILi64EEEEEENS5_IJS16_SB_EEEEEEEvNS4_8identityESZ_S1A_vS1B_EENS_8epilogue10collective18CollectiveEpilogueINS1D_23Sm100TmaWarpSpecializedILi2ELi1ELi48ELb1ELb0EEEJSH_NS5_IJNSS_ISE_SB_EENSS_ISF_SB_EEEEESI_SJ_SI_SJ_NS1D_6fusion15FusionCallbacksIS1H_NS1L_17LinearCombinationISI_fSI_fLNS_15FloatRoundStyleE2EEESH_S1K_JEEENS4_5SM1004TMEM4LOAD26SM100_TMEM_LOAD_32dp32b16xESZ_NS10_INS11_ILi1ELi4ELi3EEES14_NSS_INS5_IJS15_NSA_ILi16EEEEEENS5_IJS1W_SB_EEEEEEENS4_39AutoVectorizingCopyWithAssumedAlignmentILi128EEENS4_14SM90_TMA_STOREES20_S22_S22_EEEvvEEEEvNT_6ParamsE:
	.zero		2944


//--------------------- SYMBOLS --------------------------

	.type		.nv.reservedSmem.offset0,@object
	.size		.nv.reservedSmem.offset0,0x4
	.type		.nv.reservedSmem.cap,@object
	.size		.nv.reservedSmem.cap,0x4
	.type		__assertfail,@function
